//
// Generated by NVIDIA NVVM Compiler
//
// Compiler Build ID: CL-36424714
// Cuda compilation tools, release 13.0, V13.0.88
// Based on NVVM 20.0.0
//

.version 9.0
.target sm_100
.address_size 64

	// .globl	_Z24random_graph_initializerPiS_iij
.global .align 4 .b8 precalc_xorwow_matrix[102400];
.global .align 4 .b8 precalc_xorwow_offset_matrix[102400];
.global .align 4 .b8 mrg32k3aM1[2304];
.global .align 4 .b8 mrg32k3aM2[2304];
.global .align 4 .b8 mrg32k3aM1SubSeq[2016];
.global .align 4 .b8 mrg32k3aM2SubSeq[2016];
.global .align 4 .b8 mrg32k3aM1Seq[2304];
.global .align 4 .b8 mrg32k3aM2Seq[2304];
.const .align 8 .b8 __cr_lgamma_table[72];

.visible .entry _Z24random_graph_initializerPiS_iij(
	.param .u64 .ptr .align 1 _Z24random_graph_initializerPiS_iij_param_0,
	.param .u64 .ptr .align 1 _Z24random_graph_initializerPiS_iij_param_1,
	.param .u32 _Z24random_graph_initializerPiS_iij_param_2,
	.param .u32 _Z24random_graph_initializerPiS_iij_param_3,
	.param .u32 _Z24random_graph_initializerPiS_iij_param_4
)
{
	.local .align 8 .b8 	__local_depot0[48];
	.reg .b64 	%SP;
	.reg .b64 	%SPL;
	.reg .pred 	%p<64>;
	.reg .b32 	%r<1213>;
	.reg .b64 	%rd<30>;

	mov.u64 	%SPL, __local_depot0;
	ld.param.u64 	%rd10, [_Z24random_graph_initializerPiS_iij_param_0];
	ld.param.u64 	%rd11, [_Z24random_graph_initializerPiS_iij_param_1];
	ld.param.u32 	%r547, [_Z24random_graph_initializerPiS_iij_param_2];
	ld.param.u32 	%r545, [_Z24random_graph_initializerPiS_iij_param_3];
	ld.param.u32 	%r546, [_Z24random_graph_initializerPiS_iij_param_4];
	mov.u32 	%r548, %ctaid.x;
	mov.u32 	%r549, %ntid.x;
	mov.u32 	%r550, %tid.x;
	mad.lo.s32 	%r1, %r548, %r549, %r550;
	setp.ge.s32 	%p1, %r1, %r547;
	@%p1 bra 	$L__BB0_117;
	add.u64 	%rd1, %SPL, 0;
	cvt.s64.s32 	%rd2, %r1;
	xor.b32  	%r551, %r546, -1429050551;
	mul.lo.s32 	%r2, %r551, 1099087573;
	add.s32 	%r552, %r2, -638133224;
	add.s32 	%r947, %r2, 123456789;
	st.local.v2.u32 	[%rd1], {%r552, %r947};
	xor.b32  	%r946, %r2, 362436069;
	mov.b32 	%r553, -123459836;
	st.local.v2.u32 	[%rd1+8], {%r946, %r553};
	add.s32 	%r943, %r2, 5783321;
	mov.b32 	%r554, -589760388;
	st.local.v2.u32 	[%rd1+16], {%r554, %r943};
	setp.eq.s32 	%p2, %r1, 0;
	@%p2 bra 	$L__BB0_116;
	mov.b32 	%r930, 0;
	mov.u64 	%rd14, precalc_xorwow_matrix;
	mov.u64 	%rd29, %rd2;
$L__BB0_3:
	mov.u64 	%rd3, %rd29;
	and.b64  	%rd4, %rd3, 3;
	setp.eq.s64 	%p3, %rd4, 0;
	@%p3 bra 	$L__BB0_115;
	mul.wide.u32 	%rd13, %r930, 3200;
	add.s64 	%rd5, %rd14, %rd13;
	mov.b32 	%r943, 0;
	mov.u32 	%r944, %r943;
	mov.u32 	%r945, %r943;
	mov.u32 	%r946, %r943;
	mov.u32 	%r947, %r943;
	mov.u32 	%r936, %r943;
$L__BB0_5:
	mul.wide.u32 	%rd15, %r936, 4;
	add.s64 	%rd16, %rd1, %rd15;
	ld.local.u32 	%r16, [%rd16+4];
	shl.b32 	%r17, %r936, 5;
	mov.b32 	%r942, 0;
$L__BB0_6:
	.pragma "nounroll";
	shr.u32 	%r558, %r16, %r942;
	and.b32  	%r559, %r558, 1;
	setp.eq.b32 	%p4, %r559, 1;
	not.pred 	%p5, %p4;
	add.s32 	%r560, %r17, %r942;
	mul.lo.s32 	%r561, %r560, 5;
	mul.wide.u32 	%rd17, %r561, 4;
	add.s64 	%rd6, %rd5, %rd17;
	@%p5 bra 	$L__BB0_8;
	ld.global.u32 	%r562, [%rd6];
	xor.b32  	%r947, %r947, %r562;
	ld.global.u32 	%r563, [%rd6+4];
	xor.b32  	%r946, %r946, %r563;
	ld.global.u32 	%r564, [%rd6+8];
	xor.b32  	%r945, %r945, %r564;
	ld.global.u32 	%r565, [%rd6+12];
	xor.b32  	%r944, %r944, %r565;
	ld.global.u32 	%r566, [%rd6+16];
	xor.b32  	%r943, %r943, %r566;
$L__BB0_8:
	and.b32  	%r568, %r558, 2;
	setp.eq.s32 	%p6, %r568, 0;
	@%p6 bra 	$L__BB0_10;
	ld.global.u32 	%r569, [%rd6+20];
	xor.b32  	%r947, %r947, %r569;
	ld.global.u32 	%r570, [%rd6+24];
	xor.b32  	%r946, %r946, %r570;
	ld.global.u32 	%r571, [%rd6+28];
	xor.b32  	%r945, %r945, %r571;
	ld.global.u32 	%r572, [%rd6+32];
	xor.b32  	%r944, %r944, %r572;
	ld.global.u32 	%r573, [%rd6+36];
	xor.b32  	%r943, %r943, %r573;
$L__BB0_10:
	and.b32  	%r575, %r558, 4;
	setp.eq.s32 	%p7, %r575, 0;
	@%p7 bra 	$L__BB0_12;
	ld.global.u32 	%r576, [%rd6+40];
	xor.b32  	%r947, %r947, %r576;
	ld.global.u32 	%r577, [%rd6+44];
	xor.b32  	%r946, %r946, %r577;
	ld.global.u32 	%r578, [%rd6+48];
	xor.b32  	%r945, %r945, %r578;
	ld.global.u32 	%r579, [%rd6+52];
	xor.b32  	%r944, %r944, %r579;
	ld.global.u32 	%r580, [%rd6+56];
	xor.b32  	%r943, %r943, %r580;
$L__BB0_12:
	and.b32  	%r582, %r558, 8;
	setp.eq.s32 	%p8, %r582, 0;
	@%p8 bra 	$L__BB0_14;
	ld.global.u32 	%r583, [%rd6+60];
	xor.b32  	%r947, %r947, %r583;
	ld.global.u32 	%r584, [%rd6+64];
	xor.b32  	%r946, %r946, %r584;
	ld.global.u32 	%r585, [%rd6+68];
	xor.b32  	%r945, %r945, %r585;
	ld.global.u32 	%r586, [%rd6+72];
	xor.b32  	%r944, %r944, %r586;
	ld.global.u32 	%r587, [%rd6+76];
	xor.b32  	%r943, %r943, %r587;
$L__BB0_14:
	and.b32  	%r589, %r558, 16;
	setp.eq.s32 	%p9, %r589, 0;
	@%p9 bra 	$L__BB0_16;
	ld.global.u32 	%r590, [%rd6+80];
	xor.b32  	%r947, %r947, %r590;
	ld.global.u32 	%r591, [%rd6+84];
	xor.b32  	%r946, %r946, %r591;
	ld.global.u32 	%r592, [%rd6+88];
	xor.b32  	%r945, %r945, %r592;
	ld.global.u32 	%r593, [%rd6+92];
	xor.b32  	%r944, %r944, %r593;
	ld.global.u32 	%r594, [%rd6+96];
	xor.b32  	%r943, %r943, %r594;
$L__BB0_16:
	and.b32  	%r596, %r558, 32;
	setp.eq.s32 	%p10, %r596, 0;
	@%p10 bra 	$L__BB0_18;
	ld.global.u32 	%r597, [%rd6+100];
	xor.b32  	%r947, %r947, %r597;
	ld.global.u32 	%r598, [%rd6+104];
	xor.b32  	%r946, %r946, %r598;
	ld.global.u32 	%r599, [%rd6+108];
	xor.b32  	%r945, %r945, %r599;
	ld.global.u32 	%r600, [%rd6+112];
	xor.b32  	%r944, %r944, %r600;
	ld.global.u32 	%r601, [%rd6+116];
	xor.b32  	%r943, %r943, %r601;
$L__BB0_18:
	and.b32  	%r603, %r558, 64;
	setp.eq.s32 	%p11, %r603, 0;
	@%p11 bra 	$L__BB0_20;
	ld.global.u32 	%r604, [%rd6+120];
	xor.b32  	%r947, %r947, %r604;
	ld.global.u32 	%r605, [%rd6+124];
	xor.b32  	%r946, %r946, %r605;
	ld.global.u32 	%r606, [%rd6+128];
	xor.b32  	%r945, %r945, %r606;
	ld.global.u32 	%r607, [%rd6+132];
	xor.b32  	%r944, %r944, %r607;
	ld.global.u32 	%r608, [%rd6+136];
	xor.b32  	%r943, %r943, %r608;
$L__BB0_20:
	and.b32  	%r610, %r558, 128;
	setp.eq.s32 	%p12, %r610, 0;
	@%p12 bra 	$L__BB0_22;
	ld.global.u32 	%r611, [%rd6+140];
	xor.b32  	%r947, %r947, %r611;
	ld.global.u32 	%r612, [%rd6+144];
	xor.b32  	%r946, %r946, %r612;
	ld.global.u32 	%r613, [%rd6+148];
	xor.b32  	%r945, %r945, %r613;
	ld.global.u32 	%r614, [%rd6+152];
	xor.b32  	%r944, %r944, %r614;
	ld.global.u32 	%r615, [%rd6+156];
	xor.b32  	%r943, %r943, %r615;
$L__BB0_22:
	and.b32  	%r617, %r558, 256;
	setp.eq.s32 	%p13, %r617, 0;
	@%p13 bra 	$L__BB0_24;
	ld.global.u32 	%r618, [%rd6+160];
	xor.b32  	%r947, %r947, %r618;
	ld.global.u32 	%r619, [%rd6+164];
	xor.b32  	%r946, %r946, %r619;
	ld.global.u32 	%r620, [%rd6+168];
	xor.b32  	%r945, %r945, %r620;
	ld.global.u32 	%r621, [%rd6+172];
	xor.b32  	%r944, %r944, %r621;
	ld.global.u32 	%r622, [%rd6+176];
	xor.b32  	%r943, %r943, %r622;
$L__BB0_24:
	and.b32  	%r624, %r558, 512;
	setp.eq.s32 	%p14, %r624, 0;
	@%p14 bra 	$L__BB0_26;
	ld.global.u32 	%r625, [%rd6+180];
	xor.b32  	%r947, %r947, %r625;
	ld.global.u32 	%r626, [%rd6+184];
	xor.b32  	%r946, %r946, %r626;
	ld.global.u32 	%r627, [%rd6+188];
	xor.b32  	%r945, %r945, %r627;
	ld.global.u32 	%r628, [%rd6+192];
	xor.b32  	%r944, %r944, %r628;
	ld.global.u32 	%r629, [%rd6+196];
	xor.b32  	%r943, %r943, %r629;
$L__BB0_26:
	and.b32  	%r631, %r558, 1024;
	setp.eq.s32 	%p15, %r631, 0;
	@%p15 bra 	$L__BB0_28;
	ld.global.u32 	%r632, [%rd6+200];
	xor.b32  	%r947, %r947, %r632;
	ld.global.u32 	%r633, [%rd6+204];
	xor.b32  	%r946, %r946, %r633;
	ld.global.u32 	%r634, [%rd6+208];
	xor.b32  	%r945, %r945, %r634;
	ld.global.u32 	%r635, [%rd6+212];
	xor.b32  	%r944, %r944, %r635;
	ld.global.u32 	%r636, [%rd6+216];
	xor.b32  	%r943, %r943, %r636;
$L__BB0_28:
	and.b32  	%r638, %r558, 2048;
	setp.eq.s32 	%p16, %r638, 0;
	@%p16 bra 	$L__BB0_30;
	ld.global.u32 	%r639, [%rd6+220];
	xor.b32  	%r947, %r947, %r639;
	ld.global.u32 	%r640, [%rd6+224];
	xor.b32  	%r946, %r946, %r640;
	ld.global.u32 	%r641, [%rd6+228];
	xor.b32  	%r945, %r945, %r641;
	ld.global.u32 	%r642, [%rd6+232];
	xor.b32  	%r944, %r944, %r642;
	ld.global.u32 	%r643, [%rd6+236];
	xor.b32  	%r943, %r943, %r643;
$L__BB0_30:
	and.b32  	%r645, %r558, 4096;
	setp.eq.s32 	%p17, %r645, 0;
	@%p17 bra 	$L__BB0_32;
	ld.global.u32 	%r646, [%rd6+240];
	xor.b32  	%r947, %r947, %r646;
	ld.global.u32 	%r647, [%rd6+244];
	xor.b32  	%r946, %r946, %r647;
	ld.global.u32 	%r648, [%rd6+248];
	xor.b32  	%r945, %r945, %r648;
	ld.global.u32 	%r649, [%rd6+252];
	xor.b32  	%r944, %r944, %r649;
	ld.global.u32 	%r650, [%rd6+256];
	xor.b32  	%r943, %r943, %r650;
$L__BB0_32:
	and.b32  	%r652, %r558, 8192;
	setp.eq.s32 	%p18, %r652, 0;
	@%p18 bra 	$L__BB0_34;
	ld.global.u32 	%r653, [%rd6+260];
	xor.b32  	%r947, %r947, %r653;
	ld.global.u32 	%r654, [%rd6+264];
	xor.b32  	%r946, %r946, %r654;
	ld.global.u32 	%r655, [%rd6+268];
	xor.b32  	%r945, %r945, %r655;
	ld.global.u32 	%r656, [%rd6+272];
	xor.b32  	%r944, %r944, %r656;
	ld.global.u32 	%r657, [%rd6+276];
	xor.b32  	%r943, %r943, %r657;
$L__BB0_34:
	and.b32  	%r659, %r558, 16384;
	setp.eq.s32 	%p19, %r659, 0;
	@%p19 bra 	$L__BB0_36;
	ld.global.u32 	%r660, [%rd6+280];
	xor.b32  	%r947, %r947, %r660;
	ld.global.u32 	%r661, [%rd6+284];
	xor.b32  	%r946, %r946, %r661;
	ld.global.u32 	%r662, [%rd6+288];
	xor.b32  	%r945, %r945, %r662;
	ld.global.u32 	%r663, [%rd6+292];
	xor.b32  	%r944, %r944, %r663;
	ld.global.u32 	%r664, [%rd6+296];
	xor.b32  	%r943, %r943, %r664;
$L__BB0_36:
	and.b32  	%r666, %r558, 32768;
	setp.eq.s32 	%p20, %r666, 0;
	@%p20 bra 	$L__BB0_38;
	ld.global.u32 	%r667, [%rd6+300];
	xor.b32  	%r947, %r947, %r667;
	ld.global.u32 	%r668, [%rd6+304];
	xor.b32  	%r946, %r946, %r668;
	ld.global.u32 	%r669, [%rd6+308];
	xor.b32  	%r945, %r945, %r669;
	ld.global.u32 	%r670, [%rd6+312];
	xor.b32  	%r944, %r944, %r670;
	ld.global.u32 	%r671, [%rd6+316];
	xor.b32  	%r943, %r943, %r671;
$L__BB0_38:
	add.s32 	%r942, %r942, 16;
	setp.ne.s32 	%p21, %r942, 32;
	@%p21 bra 	$L__BB0_6;
	mad.lo.s32 	%r672, %r936, -31, %r17;
	add.s32 	%r936, %r672, 1;
	setp.ne.s32 	%p22, %r936, 5;
	@%p22 bra 	$L__BB0_5;
	st.local.u32 	[%rd1+4], %r947;
	st.local.v2.u32 	[%rd1+8], {%r946, %r945};
	st.local.v2.u32 	[%rd1+16], {%r944, %r943};
	setp.eq.s64 	%p23, %rd4, 1;
	@%p23 bra 	$L__BB0_115;
	mov.b32 	%r943, 0;
	mov.u32 	%r1036, %r943;
	mov.u32 	%r1037, %r943;
	mov.u32 	%r946, %r943;
	mov.u32 	%r947, %r943;
	mov.u32 	%r1028, %r943;
$L__BB0_42:
	mul.wide.u32 	%rd18, %r1028, 4;
	add.s64 	%rd19, %rd1, %rd18;
	ld.local.u32 	%r192, [%rd19+4];
	shl.b32 	%r193, %r1028, 5;
	mov.b32 	%r1034, 0;
$L__BB0_43:
	.pragma "nounroll";
	shr.u32 	%r675, %r192, %r1034;
	and.b32  	%r676, %r675, 1;
	setp.eq.b32 	%p24, %r676, 1;
	not.pred 	%p25, %p24;
	add.s32 	%r677, %r193, %r1034;
	mul.lo.s32 	%r678, %r677, 5;
	mul.wide.u32 	%rd20, %r678, 4;
	add.s64 	%rd7, %rd5, %rd20;
	@%p25 bra 	$L__BB0_45;
	ld.global.u32 	%r679, [%rd7];
	xor.b32  	%r947, %r947, %r679;
	ld.global.u32 	%r680, [%rd7+4];
	xor.b32  	%r946, %r946, %r680;
	ld.global.u32 	%r681, [%rd7+8];
	xor.b32  	%r1037, %r1037, %r681;
	ld.global.u32 	%r682, [%rd7+12];
	xor.b32  	%r1036, %r1036, %r682;
	ld.global.u32 	%r683, [%rd7+16];
	xor.b32  	%r943, %r943, %r683;
$L__BB0_45:
	and.b32  	%r685, %r675, 2;
	setp.eq.s32 	%p26, %r685, 0;
	@%p26 bra 	$L__BB0_47;
	ld.global.u32 	%r686, [%rd7+20];
	xor.b32  	%r947, %r947, %r686;
	ld.global.u32 	%r687, [%rd7+24];
	xor.b32  	%r946, %r946, %r687;
	ld.global.u32 	%r688, [%rd7+28];
	xor.b32  	%r1037, %r1037, %r688;
	ld.global.u32 	%r689, [%rd7+32];
	xor.b32  	%r1036, %r1036, %r689;
	ld.global.u32 	%r690, [%rd7+36];
	xor.b32  	%r943, %r943, %r690;
$L__BB0_47:
	and.b32  	%r692, %r675, 4;
	setp.eq.s32 	%p27, %r692, 0;
	@%p27 bra 	$L__BB0_49;
	ld.global.u32 	%r693, [%rd7+40];
	xor.b32  	%r947, %r947, %r693;
	ld.global.u32 	%r694, [%rd7+44];
	xor.b32  	%r946, %r946, %r694;
	ld.global.u32 	%r695, [%rd7+48];
	xor.b32  	%r1037, %r1037, %r695;
	ld.global.u32 	%r696, [%rd7+52];
	xor.b32  	%r1036, %r1036, %r696;
	ld.global.u32 	%r697, [%rd7+56];
	xor.b32  	%r943, %r943, %r697;
$L__BB0_49:
	and.b32  	%r699, %r675, 8;
	setp.eq.s32 	%p28, %r699, 0;
	@%p28 bra 	$L__BB0_51;
	ld.global.u32 	%r700, [%rd7+60];
	xor.b32  	%r947, %r947, %r700;
	ld.global.u32 	%r701, [%rd7+64];
	xor.b32  	%r946, %r946, %r701;
	ld.global.u32 	%r702, [%rd7+68];
	xor.b32  	%r1037, %r1037, %r702;
	ld.global.u32 	%r703, [%rd7+72];
	xor.b32  	%r1036, %r1036, %r703;
	ld.global.u32 	%r704, [%rd7+76];
	xor.b32  	%r943, %r943, %r704;
$L__BB0_51:
	and.b32  	%r706, %r675, 16;
	setp.eq.s32 	%p29, %r706, 0;
	@%p29 bra 	$L__BB0_53;
	ld.global.u32 	%r707, [%rd7+80];
	xor.b32  	%r947, %r947, %r707;
	ld.global.u32 	%r708, [%rd7+84];
	xor.b32  	%r946, %r946, %r708;
	ld.global.u32 	%r709, [%rd7+88];
	xor.b32  	%r1037, %r1037, %r709;
	ld.global.u32 	%r710, [%rd7+92];
	xor.b32  	%r1036, %r1036, %r710;
	ld.global.u32 	%r711, [%rd7+96];
	xor.b32  	%r943, %r943, %r711;
$L__BB0_53:
	and.b32  	%r713, %r675, 32;
	setp.eq.s32 	%p30, %r713, 0;
	@%p30 bra 	$L__BB0_55;
	ld.global.u32 	%r714, [%rd7+100];
	xor.b32  	%r947, %r947, %r714;
	ld.global.u32 	%r715, [%rd7+104];
	xor.b32  	%r946, %r946, %r715;
	ld.global.u32 	%r716, [%rd7+108];
	xor.b32  	%r1037, %r1037, %r716;
	ld.global.u32 	%r717, [%rd7+112];
	xor.b32  	%r1036, %r1036, %r717;
	ld.global.u32 	%r718, [%rd7+116];
	xor.b32  	%r943, %r943, %r718;
$L__BB0_55:
	and.b32  	%r720, %r675, 64;
	setp.eq.s32 	%p31, %r720, 0;
	@%p31 bra 	$L__BB0_57;
	ld.global.u32 	%r721, [%rd7+120];
	xor.b32  	%r947, %r947, %r721;
	ld.global.u32 	%r722, [%rd7+124];
	xor.b32  	%r946, %r946, %r722;
	ld.global.u32 	%r723, [%rd7+128];
	xor.b32  	%r1037, %r1037, %r723;
	ld.global.u32 	%r724, [%rd7+132];
	xor.b32  	%r1036, %r1036, %r724;
	ld.global.u32 	%r725, [%rd7+136];
	xor.b32  	%r943, %r943, %r725;
$L__BB0_57:
	and.b32  	%r727, %r675, 128;
	setp.eq.s32 	%p32, %r727, 0;
	@%p32 bra 	$L__BB0_59;
	ld.global.u32 	%r728, [%rd7+140];
	xor.b32  	%r947, %r947, %r728;
	ld.global.u32 	%r729, [%rd7+144];
	xor.b32  	%r946, %r946, %r729;
	ld.global.u32 	%r730, [%rd7+148];
	xor.b32  	%r1037, %r1037, %r730;
	ld.global.u32 	%r731, [%rd7+152];
	xor.b32  	%r1036, %r1036, %r731;
	ld.global.u32 	%r732, [%rd7+156];
	xor.b32  	%r943, %r943, %r732;
$L__BB0_59:
	and.b32  	%r734, %r675, 256;
	setp.eq.s32 	%p33, %r734, 0;
	@%p33 bra 	$L__BB0_61;
	ld.global.u32 	%r735, [%rd7+160];
	xor.b32  	%r947, %r947, %r735;
	ld.global.u32 	%r736, [%rd7+164];
	xor.b32  	%r946, %r946, %r736;
	ld.global.u32 	%r737, [%rd7+168];
	xor.b32  	%r1037, %r1037, %r737;
	ld.global.u32 	%r738, [%rd7+172];
	xor.b32  	%r1036, %r1036, %r738;
	ld.global.u32 	%r739, [%rd7+176];
	xor.b32  	%r943, %r943, %r739;
$L__BB0_61:
	and.b32  	%r741, %r675, 512;
	setp.eq.s32 	%p34, %r741, 0;
	@%p34 bra 	$L__BB0_63;
	ld.global.u32 	%r742, [%rd7+180];
	xor.b32  	%r947, %r947, %r742;
	ld.global.u32 	%r743, [%rd7+184];
	xor.b32  	%r946, %r946, %r743;
	ld.global.u32 	%r744, [%rd7+188];
	xor.b32  	%r1037, %r1037, %r744;
	ld.global.u32 	%r745, [%rd7+192];
	xor.b32  	%r1036, %r1036, %r745;
	ld.global.u32 	%r746, [%rd7+196];
	xor.b32  	%r943, %r943, %r746;
$L__BB0_63:
	and.b32  	%r748, %r675, 1024;
	setp.eq.s32 	%p35, %r748, 0;
	@%p35 bra 	$L__BB0_65;
	ld.global.u32 	%r749, [%rd7+200];
	xor.b32  	%r947, %r947, %r749;
	ld.global.u32 	%r750, [%rd7+204];
	xor.b32  	%r946, %r946, %r750;
	ld.global.u32 	%r751, [%rd7+208];
	xor.b32  	%r1037, %r1037, %r751;
	ld.global.u32 	%r752, [%rd7+212];
	xor.b32  	%r1036, %r1036, %r752;
	ld.global.u32 	%r753, [%rd7+216];
	xor.b32  	%r943, %r943, %r753;
$L__BB0_65:
	and.b32  	%r755, %r675, 2048;
	setp.eq.s32 	%p36, %r755, 0;
	@%p36 bra 	$L__BB0_67;
	ld.global.u32 	%r756, [%rd7+220];
	xor.b32  	%r947, %r947, %r756;
	ld.global.u32 	%r757, [%rd7+224];
	xor.b32  	%r946, %r946, %r757;
	ld.global.u32 	%r758, [%rd7+228];
	xor.b32  	%r1037, %r1037, %r758;
	ld.global.u32 	%r759, [%rd7+232];
	xor.b32  	%r1036, %r1036, %r759;
	ld.global.u32 	%r760, [%rd7+236];
	xor.b32  	%r943, %r943, %r760;
$L__BB0_67:
	and.b32  	%r762, %r675, 4096;
	setp.eq.s32 	%p37, %r762, 0;
	@%p37 bra 	$L__BB0_69;
	ld.global.u32 	%r763, [%rd7+240];
	xor.b32  	%r947, %r947, %r763;
	ld.global.u32 	%r764, [%rd7+244];
	xor.b32  	%r946, %r946, %r764;
	ld.global.u32 	%r765, [%rd7+248];
	xor.b32  	%r1037, %r1037, %r765;
	ld.global.u32 	%r766, [%rd7+252];
	xor.b32  	%r1036, %r1036, %r766;
	ld.global.u32 	%r767, [%rd7+256];
	xor.b32  	%r943, %r943, %r767;
$L__BB0_69:
	and.b32  	%r769, %r675, 8192;
	setp.eq.s32 	%p38, %r769, 0;
	@%p38 bra 	$L__BB0_71;
	ld.global.u32 	%r770, [%rd7+260];
	xor.b32  	%r947, %r947, %r770;
	ld.global.u32 	%r771, [%rd7+264];
	xor.b32  	%r946, %r946, %r771;
	ld.global.u32 	%r772, [%rd7+268];
	xor.b32  	%r1037, %r1037, %r772;
	ld.global.u32 	%r773, [%rd7+272];
	xor.b32  	%r1036, %r1036, %r773;
	ld.global.u32 	%r774, [%rd7+276];
	xor.b32  	%r943, %r943, %r774;
$L__BB0_71:
	and.b32  	%r776, %r675, 16384;
	setp.eq.s32 	%p39, %r776, 0;
	@%p39 bra 	$L__BB0_73;
	ld.global.u32 	%r777, [%rd7+280];
	xor.b32  	%r947, %r947, %r777;
	ld.global.u32 	%r778, [%rd7+284];
	xor.b32  	%r946, %r946, %r778;
	ld.global.u32 	%r779, [%rd7+288];
	xor.b32  	%r1037, %r1037, %r779;
	ld.global.u32 	%r780, [%rd7+292];
	xor.b32  	%r1036, %r1036, %r780;
	ld.global.u32 	%r781, [%rd7+296];
	xor.b32  	%r943, %r943, %r781;
$L__BB0_73:
	and.b32  	%r783, %r675, 32768;
	setp.eq.s32 	%p40, %r783, 0;
	@%p40 bra 	$L__BB0_75;
	ld.global.u32 	%r784, [%rd7+300];
	xor.b32  	%r947, %r947, %r784;
	ld.global.u32 	%r785, [%rd7+304];
	xor.b32  	%r946, %r946, %r785;
	ld.global.u32 	%r786, [%rd7+308];
	xor.b32  	%r1037, %r1037, %r786;
	ld.global.u32 	%r787, [%rd7+312];
	xor.b32  	%r1036, %r1036, %r787;
	ld.global.u32 	%r788, [%rd7+316];
	xor.b32  	%r943, %r943, %r788;
$L__BB0_75:
	add.s32 	%r1034, %r1034, 16;
	setp.ne.s32 	%p41, %r1034, 32;
	@%p41 bra 	$L__BB0_43;
	mad.lo.s32 	%r789, %r1028, -31, %r193;
	add.s32 	%r1028, %r789, 1;
	setp.ne.s32 	%p42, %r1028, 5;
	@%p42 bra 	$L__BB0_42;
	st.local.u32 	[%rd1+4], %r947;
	st.local.v2.u32 	[%rd1+8], {%r946, %r1037};
	st.local.v2.u32 	[%rd1+16], {%r1036, %r943};
	setp.ne.s64 	%p43, %rd4, 3;
	@%p43 bra 	$L__BB0_115;
	mov.b32 	%r943, 0;
	mov.u32 	%r1128, %r943;
	mov.u32 	%r1129, %r943;
	mov.u32 	%r946, %r943;
	mov.u32 	%r947, %r943;
	mov.u32 	%r1120, %r943;
$L__BB0_79:
	mul.wide.u32 	%rd21, %r1120, 4;
	add.s64 	%rd22, %rd1, %rd21;
	ld.local.u32 	%r368, [%rd22+4];
	shl.b32 	%r369, %r1120, 5;
	mov.b32 	%r1126, 0;
$L__BB0_80:
	.pragma "nounroll";
	shr.u32 	%r792, %r368, %r1126;
	and.b32  	%r793, %r792, 1;
	setp.eq.b32 	%p44, %r793, 1;
	not.pred 	%p45, %p44;
	add.s32 	%r794, %r369, %r1126;
	mul.lo.s32 	%r795, %r794, 5;
	mul.wide.u32 	%rd23, %r795, 4;
	add.s64 	%rd8, %rd5, %rd23;
	@%p45 bra 	$L__BB0_82;
	ld.global.u32 	%r796, [%rd8];
	xor.b32  	%r947, %r947, %r796;
	ld.global.u32 	%r797, [%rd8+4];
	xor.b32  	%r946, %r946, %r797;
	ld.global.u32 	%r798, [%rd8+8];
	xor.b32  	%r1129, %r1129, %r798;
	ld.global.u32 	%r799, [%rd8+12];
	xor.b32  	%r1128, %r1128, %r799;
	ld.global.u32 	%r800, [%rd8+16];
	xor.b32  	%r943, %r943, %r800;
$L__BB0_82:
	and.b32  	%r802, %r792, 2;
	setp.eq.s32 	%p46, %r802, 0;
	@%p46 bra 	$L__BB0_84;
	ld.global.u32 	%r803, [%rd8+20];
	xor.b32  	%r947, %r947, %r803;
	ld.global.u32 	%r804, [%rd8+24];
	xor.b32  	%r946, %r946, %r804;
	ld.global.u32 	%r805, [%rd8+28];
	xor.b32  	%r1129, %r1129, %r805;
	ld.global.u32 	%r806, [%rd8+32];
	xor.b32  	%r1128, %r1128, %r806;
	ld.global.u32 	%r807, [%rd8+36];
	xor.b32  	%r943, %r943, %r807;
$L__BB0_84:
	and.b32  	%r809, %r792, 4;
	setp.eq.s32 	%p47, %r809, 0;
	@%p47 bra 	$L__BB0_86;
	ld.global.u32 	%r810, [%rd8+40];
	xor.b32  	%r947, %r947, %r810;
	ld.global.u32 	%r811, [%rd8+44];
	xor.b32  	%r946, %r946, %r811;
	ld.global.u32 	%r812, [%rd8+48];
	xor.b32  	%r1129, %r1129, %r812;
	ld.global.u32 	%r813, [%rd8+52];
	xor.b32  	%r1128, %r1128, %r813;
	ld.global.u32 	%r814, [%rd8+56];
	xor.b32  	%r943, %r943, %r814;
$L__BB0_86:
	and.b32  	%r816, %r792, 8;
	setp.eq.s32 	%p48, %r816, 0;
	@%p48 bra 	$L__BB0_88;
	ld.global.u32 	%r817, [%rd8+60];
	xor.b32  	%r947, %r947, %r817;
	ld.global.u32 	%r818, [%rd8+64];
	xor.b32  	%r946, %r946, %r818;
	ld.global.u32 	%r819, [%rd8+68];
	xor.b32  	%r1129, %r1129, %r819;
	ld.global.u32 	%r820, [%rd8+72];
	xor.b32  	%r1128, %r1128, %r820;
	ld.global.u32 	%r821, [%rd8+76];
	xor.b32  	%r943, %r943, %r821;
$L__BB0_88:
	and.b32  	%r823, %r792, 16;
	setp.eq.s32 	%p49, %r823, 0;
	@%p49 bra 	$L__BB0_90;
	ld.global.u32 	%r824, [%rd8+80];
	xor.b32  	%r947, %r947, %r824;
	ld.global.u32 	%r825, [%rd8+84];
	xor.b32  	%r946, %r946, %r825;
	ld.global.u32 	%r826, [%rd8+88];
	xor.b32  	%r1129, %r1129, %r826;
	ld.global.u32 	%r827, [%rd8+92];
	xor.b32  	%r1128, %r1128, %r827;
	ld.global.u32 	%r828, [%rd8+96];
	xor.b32  	%r943, %r943, %r828;
$L__BB0_90:
	and.b32  	%r830, %r792, 32;
	setp.eq.s32 	%p50, %r830, 0;
	@%p50 bra 	$L__BB0_92;
	ld.global.u32 	%r831, [%rd8+100];
	xor.b32  	%r947, %r947, %r831;
	ld.global.u32 	%r832, [%rd8+104];
	xor.b32  	%r946, %r946, %r832;
	ld.global.u32 	%r833, [%rd8+108];
	xor.b32  	%r1129, %r1129, %r833;
	ld.global.u32 	%r834, [%rd8+112];
	xor.b32  	%r1128, %r1128, %r834;
	ld.global.u32 	%r835, [%rd8+116];
	xor.b32  	%r943, %r943, %r835;
$L__BB0_92:
	and.b32  	%r837, %r792, 64;
	setp.eq.s32 	%p51, %r837, 0;
	@%p51 bra 	$L__BB0_94;
	ld.global.u32 	%r838, [%rd8+120];
	xor.b32  	%r947, %r947, %r838;
	ld.global.u32 	%r839, [%rd8+124];
	xor.b32  	%r946, %r946, %r839;
	ld.global.u32 	%r840, [%rd8+128];
	xor.b32  	%r1129, %r1129, %r840;
	ld.global.u32 	%r841, [%rd8+132];
	xor.b32  	%r1128, %r1128, %r841;
	ld.global.u32 	%r842, [%rd8+136];
	xor.b32  	%r943, %r943, %r842;
$L__BB0_94:
	and.b32  	%r844, %r792, 128;
	setp.eq.s32 	%p52, %r844, 0;
	@%p52 bra 	$L__BB0_96;
	ld.global.u32 	%r845, [%rd8+140];
	xor.b32  	%r947, %r947, %r845;
	ld.global.u32 	%r846, [%rd8+144];
	xor.b32  	%r946, %r946, %r846;
	ld.global.u32 	%r847, [%rd8+148];
	xor.b32  	%r1129, %r1129, %r847;
	ld.global.u32 	%r848, [%rd8+152];
	xor.b32  	%r1128, %r1128, %r848;
	ld.global.u32 	%r849, [%rd8+156];
	xor.b32  	%r943, %r943, %r849;
$L__BB0_96:
	and.b32  	%r851, %r792, 256;
	setp.eq.s32 	%p53, %r851, 0;
	@%p53 bra 	$L__BB0_98;
	ld.global.u32 	%r852, [%rd8+160];
	xor.b32  	%r947, %r947, %r852;
	ld.global.u32 	%r853, [%rd8+164];
	xor.b32  	%r946, %r946, %r853;
	ld.global.u32 	%r854, [%rd8+168];
	xor.b32  	%r1129, %r1129, %r854;
	ld.global.u32 	%r855, [%rd8+172];
	xor.b32  	%r1128, %r1128, %r855;
	ld.global.u32 	%r856, [%rd8+176];
	xor.b32  	%r943, %r943, %r856;
$L__BB0_98:
	and.b32  	%r858, %r792, 512;
	setp.eq.s32 	%p54, %r858, 0;
	@%p54 bra 	$L__BB0_100;
	ld.global.u32 	%r859, [%rd8+180];
	xor.b32  	%r947, %r947, %r859;
	ld.global.u32 	%r860, [%rd8+184];
	xor.b32  	%r946, %r946, %r860;
	ld.global.u32 	%r861, [%rd8+188];
	xor.b32  	%r1129, %r1129, %r861;
	ld.global.u32 	%r862, [%rd8+192];
	xor.b32  	%r1128, %r1128, %r862;
	ld.global.u32 	%r863, [%rd8+196];
	xor.b32  	%r943, %r943, %r863;
$L__BB0_100:
	and.b32  	%r865, %r792, 1024;
	setp.eq.s32 	%p55, %r865, 0;
	@%p55 bra 	$L__BB0_102;
	ld.global.u32 	%r866, [%rd8+200];
	xor.b32  	%r947, %r947, %r866;
	ld.global.u32 	%r867, [%rd8+204];
	xor.b32  	%r946, %r946, %r867;
	ld.global.u32 	%r868, [%rd8+208];
	xor.b32  	%r1129, %r1129, %r868;
	ld.global.u32 	%r869, [%rd8+212];
	xor.b32  	%r1128, %r1128, %r869;
	ld.global.u32 	%r870, [%rd8+216];
	xor.b32  	%r943, %r943, %r870;
$L__BB0_102:
	and.b32  	%r872, %r792, 2048;
	setp.eq.s32 	%p56, %r872, 0;
	@%p56 bra 	$L__BB0_104;
	ld.global.u32 	%r873, [%rd8+220];
	xor.b32  	%r947, %r947, %r873;
	ld.global.u32 	%r874, [%rd8+224];
	xor.b32  	%r946, %r946, %r874;
	ld.global.u32 	%r875, [%rd8+228];
	xor.b32  	%r1129, %r1129, %r875;
	ld.global.u32 	%r876, [%rd8+232];
	xor.b32  	%r1128, %r1128, %r876;
	ld.global.u32 	%r877, [%rd8+236];
	xor.b32  	%r943, %r943, %r877;
$L__BB0_104:
	and.b32  	%r879, %r792, 4096;
	setp.eq.s32 	%p57, %r879, 0;
	@%p57 bra 	$L__BB0_106;
	ld.global.u32 	%r880, [%rd8+240];
	xor.b32  	%r947, %r947, %r880;
	ld.global.u32 	%r881, [%rd8+244];
	xor.b32  	%r946, %r946, %r881;
	ld.global.u32 	%r882, [%rd8+248];
	xor.b32  	%r1129, %r1129, %r882;
	ld.global.u32 	%r883, [%rd8+252];
	xor.b32  	%r1128, %r1128, %r883;
	ld.global.u32 	%r884, [%rd8+256];
	xor.b32  	%r943, %r943, %r884;
$L__BB0_106:
	and.b32  	%r886, %r792, 8192;
	setp.eq.s32 	%p58, %r886, 0;
	@%p58 bra 	$L__BB0_108;
	ld.global.u32 	%r887, [%rd8+260];
	xor.b32  	%r947, %r947, %r887;
	ld.global.u32 	%r888, [%rd8+264];
	xor.b32  	%r946, %r946, %r888;
	ld.global.u32 	%r889, [%rd8+268];
	xor.b32  	%r1129, %r1129, %r889;
	ld.global.u32 	%r890, [%rd8+272];
	xor.b32  	%r1128, %r1128, %r890;
	ld.global.u32 	%r891, [%rd8+276];
	xor.b32  	%r943, %r943, %r891;
$L__BB0_108:
	and.b32  	%r893, %r792, 16384;
	setp.eq.s32 	%p59, %r893, 0;
	@%p59 bra 	$L__BB0_110;
	ld.global.u32 	%r894, [%rd8+280];
	xor.b32  	%r947, %r947, %r894;
	ld.global.u32 	%r895, [%rd8+284];
	xor.b32  	%r946, %r946, %r895;
	ld.global.u32 	%r896, [%rd8+288];
	xor.b32  	%r1129, %r1129, %r896;
	ld.global.u32 	%r897, [%rd8+292];
	xor.b32  	%r1128, %r1128, %r897;
	ld.global.u32 	%r898, [%rd8+296];
	xor.b32  	%r943, %r943, %r898;
$L__BB0_110:
	and.b32  	%r900, %r792, 32768;
	setp.eq.s32 	%p60, %r900, 0;
	@%p60 bra 	$L__BB0_112;
	ld.global.u32 	%r901, [%rd8+300];
	xor.b32  	%r947, %r947, %r901;
	ld.global.u32 	%r902, [%rd8+304];
	xor.b32  	%r946, %r946, %r902;
	ld.global.u32 	%r903, [%rd8+308];
	xor.b32  	%r1129, %r1129, %r903;
	ld.global.u32 	%r904, [%rd8+312];
	xor.b32  	%r1128, %r1128, %r904;
	ld.global.u32 	%r905, [%rd8+316];
	xor.b32  	%r943, %r943, %r905;
$L__BB0_112:
	add.s32 	%r1126, %r1126, 16;
	setp.ne.s32 	%p61, %r1126, 32;
	@%p61 bra 	$L__BB0_80;
	mad.lo.s32 	%r906, %r1120, -31, %r369;
	add.s32 	%r1120, %r906, 1;
	setp.ne.s32 	%p62, %r1120, 5;
	@%p62 bra 	$L__BB0_79;
	st.local.u32 	[%rd1+4], %r947;
	st.local.v2.u32 	[%rd1+8], {%r946, %r1129};
	st.local.v2.u32 	[%rd1+16], {%r1128, %r943};
$L__BB0_115:
	shr.u64 	%rd29, %rd3, 2;
	add.s32 	%r930, %r930, 1;
	setp.gt.u64 	%p63, %rd3, 3;
	@%p63 bra 	$L__BB0_3;
$L__BB0_116:
	shr.u32 	%r907, %r947, 2;
	xor.b32  	%r908, %r907, %r947;
	shl.b32 	%r909, %r943, 4;
	shl.b32 	%r910, %r908, 1;
	xor.b32  	%r911, %r910, %r909;
	xor.b32  	%r912, %r911, %r908;
	xor.b32  	%r913, %r912, %r943;
	add.s32 	%r914, %r2, %r913;
	add.s32 	%r915, %r914, -637770787;
	rem.u32 	%r916, %r915, %r545;
	cvta.to.global.u64 	%rd24, %rd10;
	shl.b64 	%rd25, %rd2, 2;
	add.s64 	%rd26, %rd24, %rd25;
	st.global.u32 	[%rd26], %r916;
	shr.u32 	%r917, %r946, 2;
	xor.b32  	%r918, %r917, %r946;
	shl.b32 	%r919, %r913, 4;
	shl.b32 	%r920, %r918, 1;
	xor.b32  	%r921, %r920, %r919;
	xor.b32  	%r922, %r921, %r918;
	xor.b32  	%r923, %r922, %r913;
	add.s32 	%r924, %r2, %r923;
	add.s32 	%r925, %r924, -637408350;
	rem.u32 	%r926, %r925, %r545;
	cvta.to.global.u64 	%rd27, %rd11;
	add.s64 	%rd28, %rd27, %rd25;
	st.global.u32 	[%rd28], %r926;
$L__BB0_117:
	ret;

}
	// .globl	_Z13countInDegreePiS_i
.visible .entry _Z13countInDegreePiS_i(
	.param .u64 .ptr .align 1 _Z13countInDegreePiS_i_param_0,
	.param .u64 .ptr .align 1 _Z13countInDegreePiS_i_param_1,
	.param .u32 _Z13countInDegreePiS_i_param_2
)
{
	.reg .pred 	%p<2>;
	.reg .b32 	%r<8>;
	.reg .b64 	%rd<9>;

	ld.param.u64 	%rd1, [_Z13countInDegreePiS_i_param_0];
	ld.param.u64 	%rd2, [_Z13countInDegreePiS_i_param_1];
	ld.param.u32 	%r2, [_Z13countInDegreePiS_i_param_2];
	mov.u32 	%r3, %ctaid.x;
	mov.u32 	%r4, %ntid.x;
	mov.u32 	%r5, %tid.x;
	mad.lo.s32 	%r1, %r3, %r4, %r5;
	setp.ge.s32 	%p1, %r1, %r2;
	@%p1 bra 	$L__BB1_2;
	cvta.to.global.u64 	%rd3, %rd1;
	cvta.to.global.u64 	%rd4, %rd2;
	mul.wide.s32 	%rd5, %r1, 4;
	add.s64 	%rd6, %rd3, %rd5;
	ld.global.u32 	%r6, [%rd6];
	mul.wide.s32 	%rd7, %r6, 4;
	add.s64 	%rd8, %rd4, %rd7;
	atom.global.add.u32 	%r7, [%rd8+4], 1;
$L__BB1_2:
	ret;

}
	// .globl	_Z14countOutDegreePiS_i
.visible .entry _Z14countOutDegreePiS_i(
	.param .u64 .ptr .align 1 _Z14countOutDegreePiS_i_param_0,
	.param .u64 .ptr .align 1 _Z14countOutDegreePiS_i_param_1,
	.param .u32 _Z14countOutDegreePiS_i_param_2
)
{
	.reg .pred 	%p<2>;
	.reg .b32 	%r<8>;
	.reg .b64 	%rd<9>;

	ld.param.u64 	%rd1, [_Z14countOutDegreePiS_i_param_0];
	ld.param.u64 	%rd2, [_Z14countOutDegreePiS_i_param_1];
	ld.param.u32 	%r2, [_Z14countOutDegreePiS_i_param_2];
	mov.u32 	%r3, %ctaid.x;
	mov.u32 	%r4, %ntid.x;
	mov.u32 	%r5, %tid.x;
	mad.lo.s32 	%r1, %r3, %r4, %r5;
	setp.ge.s32 	%p1, %r1, %r2;
	@%p1 bra 	$L__BB2_2;
	cvta.to.global.u64 	%rd3, %rd1;
	cvta.to.global.u64 	%rd4, %rd2;
	mul.wide.s32 	%rd5, %r1, 4;
	add.s64 	%rd6, %rd3, %rd5;
	ld.global.u32 	%r6, [%rd6];
	mul.wide.s32 	%rd7, %r6, 4;
	add.s64 	%rd8, %rd4, %rd7;
	atom.global.add.u32 	%r7, [%rd8], 1;
$L__BB2_2:
	ret;

}
	// .globl	_Z14pagerankKernelPiS_S_PfS0_if
.visible .entry _Z14pagerankKernelPiS_S_PfS0_if(
	.param .u64 .ptr .align 1 _Z14pagerankKernelPiS_S_PfS0_if_param_0,
	.param .u64 .ptr .align 1 _Z14pagerankKernelPiS_S_PfS0_if_param_1,
	.param .u64 .ptr .align 1 _Z14pagerankKernelPiS_S_PfS0_if_param_2,
	.param .u64 .ptr .align 1 _Z14pagerankKernelPiS_S_PfS0_if_param_3,
	.param .u64 .ptr .align 1 _Z14pagerankKernelPiS_S_PfS0_if_param_4,
	.param .u32 _Z14pagerankKernelPiS_S_PfS0_if_param_5,
	.param .f32 _Z14pagerankKernelPiS_S_PfS0_if_param_6
)
{
	.reg .pred 	%p<26>;
	.reg .b32 	%r<61>;
	.reg .b32 	%f<117>;
	.reg .b64 	%rd<84>;

	ld.param.u64 	%rd8, [_Z14pagerankKernelPiS_S_PfS0_if_param_0];
	ld.param.u64 	%rd10, [_Z14pagerankKernelPiS_S_PfS0_if_param_1];
	ld.param.u64 	%rd11, [_Z14pagerankKernelPiS_S_PfS0_if_param_2];
	ld.param.u64 	%rd12, [_Z14pagerankKernelPiS_S_PfS0_if_param_3];
	ld.param.u64 	%rd9, [_Z14pagerankKernelPiS_S_PfS0_if_param_4];
	ld.param.u32 	%r47, [_Z14pagerankKernelPiS_S_PfS0_if_param_5];
	ld.param.f32 	%f38, [_Z14pagerankKernelPiS_S_PfS0_if_param_6];
	cvta.to.global.u64 	%rd1, %rd12;
	cvta.to.global.u64 	%rd2, %rd11;
	cvta.to.global.u64 	%rd3, %rd10;
	mov.u32 	%r48, %ctaid.x;
	mov.u32 	%r49, %ntid.x;
	mov.u32 	%r50, %tid.x;
	mad.lo.s32 	%r1, %r48, %r49, %r50;
	setp.ge.s32 	%p1, %r1, %r47;
	@%p1 bra 	$L__BB3_43;
	cvta.to.global.u64 	%rd13, %rd8;
	mul.wide.s32 	%rd14, %r1, 4;
	add.s64 	%rd15, %rd13, %rd14;
	ld.global.u32 	%r58, [%rd15];
	ld.global.u32 	%r3, [%rd15+4];
	setp.ge.s32 	%p2, %r58, %r3;
	mov.f32 	%f96, 0f00000000;
	@%p2 bra 	$L__BB3_42;
	add.s32 	%r51, %r58, 1;
	max.s32 	%r52, %r3, %r51;
	sub.s32 	%r4, %r52, %r58;
	and.b32  	%r5, %r4, 7;
	sub.s32 	%r53, %r58, %r52;
	setp.gt.u32 	%p3, %r53, -8;
	mov.f32 	%f96, 0f00000000;
	@%p3 bra 	$L__BB3_21;
	and.b32  	%r54, %r4, -8;
	neg.s32 	%r56, %r54;
	add.s64 	%rd4, %rd3, 16;
	mov.f32 	%f96, 0f00000000;
$L__BB3_4:
	.pragma "nounroll";
	mul.wide.s32 	%rd16, %r58, 4;
	add.s64 	%rd5, %rd4, %rd16;
	ld.global.u32 	%r9, [%rd5+-16];
	mul.wide.s32 	%rd17, %r9, 4;
	add.s64 	%rd18, %rd2, %rd17;
	ld.global.u32 	%r10, [%rd18];
	setp.lt.s32 	%p4, %r10, 1;
	@%p4 bra 	$L__BB3_6;
	add.s64 	%rd20, %rd1, %rd17;
	ld.global.f32 	%f43, [%rd20];
	cvt.rn.f32.u32 	%f44, %r10;
	div.rn.f32 	%f45, %f43, %f44;
	add.f32 	%f96, %f96, %f45;
$L__BB3_6:
	ld.global.u32 	%r11, [%rd5+-12];
	mul.wide.s32 	%rd21, %r11, 4;
	add.s64 	%rd22, %rd2, %rd21;
	ld.global.u32 	%r12, [%rd22];
	setp.lt.s32 	%p5, %r12, 1;
	@%p5 bra 	$L__BB3_8;
	add.s64 	%rd24, %rd1, %rd21;
	ld.global.f32 	%f46, [%rd24];
	cvt.rn.f32.u32 	%f47, %r12;
	div.rn.f32 	%f48, %f46, %f47;
	add.f32 	%f96, %f96, %f48;
$L__BB3_8:
	ld.global.u32 	%r13, [%rd5+-8];
	mul.wide.s32 	%rd25, %r13, 4;
	add.s64 	%rd26, %rd2, %rd25;
	ld.global.u32 	%r14, [%rd26];
	setp.lt.s32 	%p6, %r14, 1;
	@%p6 bra 	$L__BB3_10;
	add.s64 	%rd28, %rd1, %rd25;
	ld.global.f32 	%f49, [%rd28];
	cvt.rn.f32.u32 	%f50, %r14;
	div.rn.f32 	%f51, %f49, %f50;
	add.f32 	%f96, %f96, %f51;
$L__BB3_10:
	ld.global.u32 	%r15, [%rd5+-4];
	mul.wide.s32 	%rd29, %r15, 4;
	add.s64 	%rd30, %rd2, %rd29;
	ld.global.u32 	%r16, [%rd30];
	setp.lt.s32 	%p7, %r16, 1;
	@%p7 bra 	$L__BB3_12;
	add.s64 	%rd32, %rd1, %rd29;
	ld.global.f32 	%f52, [%rd32];
	cvt.rn.f32.u32 	%f53, %r16;
	div.rn.f32 	%f54, %f52, %f53;
	add.f32 	%f96, %f96, %f54;
$L__BB3_12:
	ld.global.u32 	%r17, [%rd5];
	mul.wide.s32 	%rd33, %r17, 4;
	add.s64 	%rd34, %rd2, %rd33;
	ld.global.u32 	%r18, [%rd34];
	setp.lt.s32 	%p8, %r18, 1;
	@%p8 bra 	$L__BB3_14;
	add.s64 	%rd36, %rd1, %rd33;
	ld.global.f32 	%f55, [%rd36];
	cvt.rn.f32.u32 	%f56, %r18;
	div.rn.f32 	%f57, %f55, %f56;
	add.f32 	%f96, %f96, %f57;
$L__BB3_14:
	ld.global.u32 	%r19, [%rd5+4];
	mul.wide.s32 	%rd37, %r19, 4;
	add.s64 	%rd38, %rd2, %rd37;
	ld.global.u32 	%r20, [%rd38];
	setp.lt.s32 	%p9, %r20, 1;
	@%p9 bra 	$L__BB3_16;
	add.s64 	%rd40, %rd1, %rd37;
	ld.global.f32 	%f58, [%rd40];
	cvt.rn.f32.u32 	%f59, %r20;
	div.rn.f32 	%f60, %f58, %f59;
	add.f32 	%f96, %f96, %f60;
$L__BB3_16:
	ld.global.u32 	%r21, [%rd5+8];
	mul.wide.s32 	%rd41, %r21, 4;
	add.s64 	%rd42, %rd2, %rd41;
	ld.global.u32 	%r22, [%rd42];
	setp.lt.s32 	%p10, %r22, 1;
	@%p10 bra 	$L__BB3_18;
	add.s64 	%rd44, %rd1, %rd41;
	ld.global.f32 	%f61, [%rd44];
	cvt.rn.f32.u32 	%f62, %r22;
	div.rn.f32 	%f63, %f61, %f62;
	add.f32 	%f96, %f96, %f63;
$L__BB3_18:
	ld.global.u32 	%r23, [%rd5+12];
	mul.wide.s32 	%rd45, %r23, 4;
	add.s64 	%rd46, %rd2, %rd45;
	ld.global.u32 	%r24, [%rd46];
	setp.lt.s32 	%p11, %r24, 1;
	@%p11 bra 	$L__BB3_20;
	add.s64 	%rd48, %rd1, %rd45;
	ld.global.f32 	%f64, [%rd48];
	cvt.rn.f32.u32 	%f65, %r24;
	div.rn.f32 	%f66, %f64, %f65;
	add.f32 	%f96, %f96, %f66;
$L__BB3_20:
	add.s32 	%r58, %r58, 8;
	add.s32 	%r56, %r56, 8;
	setp.ne.s32 	%p12, %r56, 0;
	@%p12 bra 	$L__BB3_4;
$L__BB3_21:
	setp.eq.s32 	%p13, %r5, 0;
	@%p13 bra 	$L__BB3_42;
	and.b32  	%r28, %r4, 3;
	setp.lt.u32 	%p14, %r5, 4;
	@%p14 bra 	$L__BB3_32;
	mul.wide.s32 	%rd49, %r58, 4;
	add.s64 	%rd6, %rd3, %rd49;
	ld.global.u32 	%r29, [%rd6];
	mul.wide.s32 	%rd50, %r29, 4;
	add.s64 	%rd51, %rd2, %rd50;
	ld.global.u32 	%r30, [%rd51];
	setp.lt.s32 	%p15, %r30, 1;
	@%p15 bra 	$L__BB3_25;
	add.s64 	%rd53, %rd1, %rd50;
	ld.global.f32 	%f68, [%rd53];
	cvt.rn.f32.u32 	%f69, %r30;
	div.rn.f32 	%f70, %f68, %f69;
	add.f32 	%f96, %f96, %f70;
$L__BB3_25:
	ld.global.u32 	%r31, [%rd6+4];
	mul.wide.s32 	%rd54, %r31, 4;
	add.s64 	%rd55, %rd2, %rd54;
	ld.global.u32 	%r32, [%rd55];
	setp.lt.s32 	%p16, %r32, 1;
	@%p16 bra 	$L__BB3_27;
	add.s64 	%rd57, %rd1, %rd54;
	ld.global.f32 	%f71, [%rd57];
	cvt.rn.f32.u32 	%f72, %r32;
	div.rn.f32 	%f73, %f71, %f72;
	add.f32 	%f96, %f96, %f73;
$L__BB3_27:
	ld.global.u32 	%r33, [%rd6+8];
	mul.wide.s32 	%rd58, %r33, 4;
	add.s64 	%rd59, %rd2, %rd58;
	ld.global.u32 	%r34, [%rd59];
	setp.lt.s32 	%p17, %r34, 1;
	@%p17 bra 	$L__BB3_29;
	add.s64 	%rd61, %rd1, %rd58;
	ld.global.f32 	%f74, [%rd61];
	cvt.rn.f32.u32 	%f75, %r34;
	div.rn.f32 	%f76, %f74, %f75;
	add.f32 	%f96, %f96, %f76;
$L__BB3_29:
	ld.global.u32 	%r35, [%rd6+12];
	mul.wide.s32 	%rd62, %r35, 4;
	add.s64 	%rd63, %rd2, %rd62;
	ld.global.u32 	%r36, [%rd63];
	setp.lt.s32 	%p18, %r36, 1;
	@%p18 bra 	$L__BB3_31;
	add.s64 	%rd65, %rd1, %rd62;
	ld.global.f32 	%f77, [%rd65];
	cvt.rn.f32.u32 	%f78, %r36;
	div.rn.f32 	%f79, %f77, %f78;
	add.f32 	%f96, %f96, %f79;
$L__BB3_31:
	add.s32 	%r58, %r58, 4;
$L__BB3_32:
	setp.eq.s32 	%p19, %r28, 0;
	@%p19 bra 	$L__BB3_42;
	setp.eq.s32 	%p20, %r28, 1;
	@%p20 bra 	$L__BB3_39;
	mul.wide.s32 	%rd66, %r58, 4;
	add.s64 	%rd7, %rd3, %rd66;
	ld.global.u32 	%r39, [%rd7];
	mul.wide.s32 	%rd67, %r39, 4;
	add.s64 	%rd68, %rd2, %rd67;
	ld.global.u32 	%r40, [%rd68];
	setp.lt.s32 	%p21, %r40, 1;
	@%p21 bra 	$L__BB3_36;
	add.s64 	%rd70, %rd1, %rd67;
	ld.global.f32 	%f81, [%rd70];
	cvt.rn.f32.u32 	%f82, %r40;
	div.rn.f32 	%f83, %f81, %f82;
	add.f32 	%f96, %f96, %f83;
$L__BB3_36:
	ld.global.u32 	%r41, [%rd7+4];
	mul.wide.s32 	%rd71, %r41, 4;
	add.s64 	%rd72, %rd2, %rd71;
	ld.global.u32 	%r42, [%rd72];
	setp.lt.s32 	%p22, %r42, 1;
	@%p22 bra 	$L__BB3_38;
	add.s64 	%rd74, %rd1, %rd71;
	ld.global.f32 	%f84, [%rd74];
	cvt.rn.f32.u32 	%f85, %r42;
	div.rn.f32 	%f86, %f84, %f85;
	add.f32 	%f96, %f96, %f86;
$L__BB3_38:
	add.s32 	%r58, %r58, 2;
$L__BB3_39:
	and.b32  	%r55, %r4, 1;
	setp.eq.b32 	%p23, %r55, 1;
	not.pred 	%p24, %p23;
	@%p24 bra 	$L__BB3_42;
	mul.wide.s32 	%rd75, %r58, 4;
	add.s64 	%rd76, %rd3, %rd75;
	ld.global.u32 	%r45, [%rd76];
	mul.wide.s32 	%rd77, %r45, 4;
	add.s64 	%rd78, %rd2, %rd77;
	ld.global.u32 	%r46, [%rd78];
	setp.lt.s32 	%p25, %r46, 1;
	@%p25 bra 	$L__BB3_42;
	add.s64 	%rd80, %rd1, %rd77;
	ld.global.f32 	%f87, [%rd80];
	cvt.rn.f32.u32 	%f88, %r46;
	div.rn.f32 	%f89, %f87, %f88;
	add.f32 	%f96, %f96, %f89;
$L__BB3_42:
	mov.f32 	%f90, 0f3F800000;
	sub.f32 	%f91, %f90, %f38;
	cvt.rn.f32.s32 	%f92, %r47;
	div.rn.f32 	%f93, %f91, %f92;
	fma.rn.f32 	%f94, %f38, %f96, %f93;
	cvta.to.global.u64 	%rd81, %rd9;
	add.s64 	%rd83, %rd81, %rd14;
	st.global.f32 	[%rd83], %f94;
$L__BB3_43:
	ret;

}


// ===== COMPILED SASS (sm_100) =====

	.target	sm_100

	.elftype	@"ET_EXEC"


//--------------------- .note.nv.tkinfo           --------------------------
	.section	.note.nv.tkinfo,"",@"SHT_NOTE"
	.sectionflags	@"SHF_NOTE_NV_TKINFO"
	.tkinfo
        /*0018*/ 	.word	0x00000002
        /*0030*/ 	.string	""
        /*0030*/ 	.string	"ptxas"
        /*0030*/ 	.string	"Cuda compilation tools, release 13.0, V13.0.88"
        /*0030*/ 	.string	"Build cuda_13.0.r13.0/compiler.36424714_0"
        /*0030*/ 	.string	"-arch sm_100 -m 64 "



//--------------------- .note.nv.cuinfo           --------------------------
	.section	.note.nv.cuinfo,"",@"SHT_NOTE"
	.sectionflags	@"SHF_NOTE_NV_CUINFO"
        /*0018*/ 	.short	0x0002
        /*001a*/ 	.short	0x0064
        /*001c*/ 	.short	0x0082
	.zero		2


//--------------------- .nv.info                  --------------------------
	.section	.nv.info,"",@"SHT_CUDA_INFO"
	.align	4


	//----- nvinfo : EIATTR_REGCOUNT
	.align		4
        /*0000*/ 	.byte	0x04, 0x2f
        /*0002*/ 	.short	(.L_10 - .L_9)
	.align		4
.L_9:
        /*0004*/ 	.word	index@(_Z24random_graph_initializerPiS_iij)
        /*0008*/ 	.word	0x0000001f


	//----- nvinfo : EIATTR_FRAME_SIZE
	.align		4
.L_10:
        /*000c*/ 	.byte	0x04, 0x11
        /*000e*/ 	.short	(.L_12 - .L_11)
	.align		4
.L_11:
        /*0010*/ 	.word	index@(_Z24random_graph_initializerPiS_iij)
        /*0014*/ 	.word	0x00000030


	//----- nvinfo : EIATTR_REGCOUNT
	.align		4
.L_12:
        /*0018*/ 	.byte	0x04, 0x2f
        /*001a*/ 	.short	(.L_14 - .L_13)
	.align		4
.L_13:
        /*001c*/ 	.word	index@(_Z13countInDegreePiS_i)
        /*0020*/ 	.word	0x0000000a


	//----- nvinfo : EIATTR_FRAME_SIZE
	.align		4
.L_14:
        /*0024*/ 	.byte	0x04, 0x11
        /*0026*/ 	.short	(.L_16 - .L_15)
	.align		4
.L_15:
        /*0028*/ 	.word	index@(_Z13countInDegreePiS_i)
        /*002c*/ 	.word	0x00000000


	//----- nvinfo : EIATTR_REGCOUNT
	.align		4
.L_16:
        /*0030*/ 	.byte	0x04, 0x2f
        /*0032*/ 	.short	(.L_18 - .L_17)
	.align		4
.L_17:
        /*0034*/ 	.word	index@(_Z14countOutDegreePiS_i)
        /*0038*/ 	.word	0x0000000a


	//----- nvinfo : EIATTR_FRAME_SIZE
	.align		4
.L_18:
        /*003c*/ 	.byte	0x04, 0x11
        /*003e*/ 	.short	(.L_20 - .L_19)
	.align		4
.L_19:
        /*0040*/ 	.word	index@(_Z14countOutDegreePiS_i)
        /*0044*/ 	.word	0x00000000


	//----- nvinfo : EIATTR_REGCOUNT
	.align		4
.L_20:
        /*0048*/ 	.byte	0x04, 0x2f
        /*004a*/ 	.short	(.L_22 - .L_21)
	.align		4
.L_21:
        /*004c*/ 	.word	index@(_Z14pagerankKernelPiS_S_PfS0_if)
        /*0050*/ 	.word	0x0000001b


	//----- nvinfo : EIATTR_FRAME_SIZE
	.align		4
.L_22:
        /*0054*/ 	.byte	0x04, 0x11
        /*0056*/ 	.short	(.L_24 - .L_23)
	.align		4
.L_23:
        /*0058*/ 	.word	index@($__internal_0_$__cuda_sm3x_div_rn_noftz_f32_slowpath)
        /*005c*/ 	.word	0x00000000


	//----- nvinfo : EIATTR_FRAME_SIZE
	.align		4
.L_24:
        /*0060*/ 	.byte	0x04, 0x11
        /*0062*/ 	.short	(.L_26 - .L_25)
	.align		4
.L_25:
        /*0064*/ 	.word	index@(_Z14pagerankKernelPiS_S_PfS0_if)
        /*0068*/ 	.word	0x00000000


	//----- nvinfo : EIATTR_MIN_STACK_SIZE
	.align		4
.L_26:
        /*006c*/ 	.byte	0x04, 0x12
        /*006e*/ 	.short	(.L_28 - .L_27)
	.align		4
.L_27:
        /*0070*/ 	.word	index@(_Z14pagerankKernelPiS_S_PfS0_if)
        /*0074*/ 	.word	0x00000000


	//----- nvinfo : EIATTR_MIN_STACK_SIZE
	.align		4
.L_28:
        /*0078*/ 	.byte	0x04, 0x12
        /*007a*/ 	.short	(.L_30 - .L_29)
	.align		4
.L_29:
        /*007c*/ 	.word	index@(_Z14countOutDegreePiS_i)
        /*0080*/ 	.word	0x00000000


	//----- nvinfo : EIATTR_MIN_STACK_SIZE
	.align		4
.L_30:
        /*0084*/ 	.byte	0x04, 0x12
        /*0086*/ 	.short	(.L_32 - .L_31)
	.align		4
.L_31:
        /*0088*/ 	.word	index@(_Z13countInDegreePiS_i)
        /*008c*/ 	.word	0x00000000


	//----- nvinfo : EIATTR_MIN_STACK_SIZE
	.align		4
.L_32:
        /*0090*/ 	.byte	0x04, 0x12
        /*0092*/ 	.short	(.L_34 - .L_33)
	.align		4
.L_33:
        /*0094*/ 	.word	index@(_Z24random_graph_initializerPiS_iij)
        /*0098*/ 	.word	0x00000030
.L_34:


//--------------------- .nv.compat                --------------------------
	.section	.nv.compat,"",@"SHT_CUDA_COMPAT_INFO"
	.align	4
        /*0000*/ 	.byte	0x02, 0x09, 0x00, 0x00, 0x02, 0x02, 0x01, 0x00, 0x02, 0x05, 0x05, 0x00, 0x03, 0x07, 0x01, 0x01
        /*0010*/ 	.byte	0x02, 0x03, 0x00, 0x00, 0x02, 0x06, 0x01, 0x00, 0x04, 0x0b, 0x08, 0x00, 0x01, 0x00, 0x00, 0x00
        /*0020*/ 	.byte	0x00, 0x00, 0x00, 0x00


//--------------------- .nv.info._Z14pagerankKernelPiS_S_PfS0_if --------------------------
	.section	.nv.info._Z14pagerankKernelPiS_S_PfS0_if,"",@"SHT_CUDA_INFO"
	.sectionflags	@""
	.align	4


	//----- nvinfo : EIATTR_CUDA_API_VERSION
	.align		4
        /*0000*/ 	.byte	0x04, 0x37
        /*0002*/ 	.short	(.L_36 - .L_35)
.L_35:
        /*0004*/ 	.word	0x00000082


	//----- nvinfo : EIATTR_KPARAM_INFO
	.align		4
.L_36:
        /*0008*/ 	.byte	0x04, 0x17
        /*000a*/ 	.short	(.L_38 - .L_37)
.L_37:
        /*000c*/ 	.word	0x00000000
        /*0010*/ 	.short	0x0006
        /*0012*/ 	.short	0x002c
        /*0014*/ 	.byte	0x00, 0xf0, 0x11, 0x00


	//----- nvinfo : EIATTR_KPARAM_INFO
	.align		4
.L_38:
        /*0018*/ 	.byte	0x04, 0x17
        /*001a*/ 	.short	(.L_40 - .L_39)
.L_39:
        /*001c*/ 	.word	0x00000000
        /*0020*/ 	.short	0x0005
        /*0022*/ 	.short	0x0028
        /*0024*/ 	.byte	0x00, 0xf0, 0x11, 0x00


	//----- nvinfo : EIATTR_KPARAM_INFO
	.align		4
.L_40:
        /*0028*/ 	.byte	0x04, 0x17
        /*002a*/ 	.short	(.L_42 - .L_41)
.L_41:
        /*002c*/ 	.word	0x00000000
        /*0030*/ 	.short	0x0004
        /*0032*/ 	.short	0x0020
        /*0034*/ 	.byte	0x00, 0xf5, 0x21, 0x00


	//----- nvinfo : EIATTR_KPARAM_INFO
	.align		4
.L_42:
        /*0038*/ 	.byte	0x04, 0x17
        /*003a*/ 	.short	(.L_44 - .L_43)
.L_43:
        /*003c*/ 	.word	0x00000000
        /*0040*/ 	.short	0x0003
        /*0042*/ 	.short	0x0018
        /*0044*/ 	.byte	0x00, 0xf5, 0x21, 0x00


	//----- nvinfo : EIATTR_KPARAM_INFO
	.align		4
.L_44:
        /*0048*/ 	.byte	0x04, 0x17
        /*004a*/ 	.short	(.L_46 - .L_45)
.L_45:
        /*004c*/ 	.word	0x00000000
        /*0050*/ 	.short	0x0002
        /*0052*/ 	.short	0x0010
        /*0054*/ 	.byte	0x00, 0xf5, 0x21, 0x00


	//----- nvinfo : EIATTR_KPARAM_INFO
	.align		4
.L_46:
        /*0058*/ 	.byte	0x04, 0x17
        /*005a*/ 	.short	(.L_48 - .L_47)
.L_47:
        /*005c*/ 	.word	0x00000000
        /*0060*/ 	.short	0x0001
        /*0062*/ 	.short	0x0008
        /*0064*/ 	.byte	0x00, 0xf5, 0x21, 0x00


	//----- nvinfo : EIATTR_KPARAM_INFO
	.align		4
.L_48:
        /*0068*/ 	.byte	0x04, 0x17
        /*006a*/ 	.short	(.L_50 - .L_49)
.L_49:
        /*006c*/ 	.word	0x00000000
        /*0070*/ 	.short	0x0000
        /*0072*/ 	.short	0x0000
        /*0074*/ 	.byte	0x00, 0xf5, 0x21, 0x00


	//----- nvinfo : EIATTR_SPARSE_MMA_MASK
	.align		4
.L_50:
        /*0078*/ 	.byte	0x03, 0x50
        /*007a*/ 	.short	0x0000


	//----- nvinfo : EIATTR_MAXREG_COUNT
	.align		4
        /*007c*/ 	.byte	0x03, 0x1b
        /*007e*/ 	.short	0x00ff


	//----- nvinfo : EIATTR_MERCURY_ISA_VERSION
	.align		4
        /*0080*/ 	.byte	0x03, 0x5f
        /*0082*/ 	.short	0x0101


	//----- nvinfo : EIATTR_VRC_CTA_INIT_COUNT
	.align		4
        /*0084*/ 	.byte	0x02, 0x4a
	.zero		1
	.zero		1


	//----- nvinfo : EIATTR_EXIT_INSTR_OFFSETS
	.align		4
        /*0088*/ 	.byte	0x04, 0x1c
        /*008a*/ 	.short	(.L_52 - .L_51)


	//   ....[0]....
.L_51:
        /*008c*/ 	.word	0x00000070


	//   ....[1]....
        /*0090*/ 	.word	0x00001c70


	//----- nvinfo : EIATTR_CRS_STACK_SIZE
	.align		4
.L_52:
        /*0094*/ 	.byte	0x04, 0x1e
        /*0096*/ 	.short	(.L_54 - .L_53)
.L_53:
        /*0098*/ 	.word	0x00000000


	//----- nvinfo : EIATTR_CBANK_PARAM_SIZE
	.align		4
.L_54:
        /*009c*/ 	.byte	0x03, 0x19
        /*009e*/ 	.short	0x0030


	//----- nvinfo : EIATTR_PARAM_CBANK
	.align		4
        /*00a0*/ 	.byte	0x04, 0x0a
        /*00a2*/ 	.short	(.L_56 - .L_55)
	.align		4
.L_55:
        /*00a4*/ 	.word	index@(.nv.constant0._Z14pagerankKernelPiS_S_PfS0_if)
        /*00a8*/ 	.short	0x0380
        /*00aa*/ 	.short	0x0030


	//----- nvinfo : EIATTR_SW_WAR
	.align		4
.L_56:
        /*00ac*/ 	.byte	0x04, 0x36
        /*00ae*/ 	.short	(.L_58 - .L_57)
.L_57:
        /*00b0*/ 	.word	0x00000008
.L_58:


//--------------------- .nv.info._Z14countOutDegreePiS_i --------------------------
	.section	.nv.info._Z14countOutDegreePiS_i,"",@"SHT_CUDA_INFO"
	.sectionflags	@""
	.align	4


	//----- nvinfo : EIATTR_CUDA_API_VERSION
	.align		4
        /*0000*/ 	.byte	0x04, 0x37
        /*0002*/ 	.short	(.L_60 - .L_59)
.L_59:
        /*0004*/ 	.word	0x00000082


	//----- nvinfo : EIATTR_KPARAM_INFO
	.align		4
.L_60:
        /*0008*/ 	.byte	0x04, 0x17
        /*000a*/ 	.short	(.L_62 - .L_61)
.L_61:
        /*000c*/ 	.word	0x00000000
        /*0010*/ 	.short	0x0002
        /*0012*/ 	.short	0x0010
        /*0014*/ 	.byte	0x00, 0xf0, 0x11, 0x00


	//----- nvinfo : EIATTR_KPARAM_INFO
	.align		4
.L_62:
        /*0018*/ 	.byte	0x04, 0x17
        /*001a*/ 	.short	(.L_64 - .L_63)
.L_63:
        /*001c*/ 	.word	0x00000000
        /*0020*/ 	.short	0x0001
        /*0022*/ 	.short	0x0008
        /*0024*/ 	.byte	0x00, 0xf5, 0x21, 0x00


	//----- nvinfo : EIATTR_KPARAM_INFO
	.align		4
.L_64:
        /*0028*/ 	.byte	0x04, 0x17
        /*002a*/ 	.short	(.L_66 - .L_65)
.L_65:
        /*002c*/ 	.word	0x00000000
        /*0030*/ 	.short	0x0000
        /*0032*/ 	.short	0x0000
        /*0034*/ 	.byte	0x00, 0xf5, 0x21, 0x00


	//----- nvinfo : EIATTR_SPARSE_MMA_MASK
	.align		4
.L_66:
        /*0038*/ 	.byte	0x03, 0x50
        /*003a*/ 	.short	0x0000


	//----- nvinfo : EIATTR_MAXREG_COUNT
	.align		4
        /*003c*/ 	.byte	0x03, 0x1b
        /*003e*/ 	.short	0x00ff


	//----- nvinfo : EIATTR_MERCURY_ISA_VERSION
	.align		4
        /*0040*/ 	.byte	0x03, 0x5f
        /*0042*/ 	.short	0x0101


	//----- nvinfo : EIATTR_VRC_CTA_INIT_COUNT
	.align		4
        /*0044*/ 	.byte	0x02, 0x4a
	.zero		1
	.zero		1


	//----- nvinfo : EIATTR_EXIT_INSTR_OFFSETS
	.align		4
        /*0048*/ 	.byte	0x04, 0x1c
        /*004a*/ 	.short	(.L_68 - .L_67)


	//   ....[0]....
.L_67:
        /*004c*/ 	.word	0x00000070


	//   ....[1]....
        /*0050*/ 	.word	0x00000100


	//----- nvinfo : EIATTR_CBANK_PARAM_SIZE
	.align		4
.L_68:
        /*0054*/ 	.byte	0x03, 0x19
        /*0056*/ 	.short	0x0014


	//----- nvinfo : EIATTR_PARAM_CBANK
	.align		4
        /*0058*/ 	.byte	0x04, 0x0a
        /*005a*/ 	.short	(.L_70 - .L_69)
	.align		4
.L_69:
        /*005c*/ 	.word	index@(.nv.constant0._Z14countOutDegreePiS_i)
        /*0060*/ 	.short	0x0380
        /*0062*/ 	.short	0x0014


	//----- nvinfo : EIATTR_SW_WAR
	.align		4
.L_70:
        /*0064*/ 	.byte	0x04, 0x36
        /*0066*/ 	.short	(.L_72 - .L_71)
.L_71:
        /*0068*/ 	.word	0x00000008
.L_72:


//--------------------- .nv.info._Z13countInDegreePiS_i --------------------------
	.section	.nv.info._Z13countInDegreePiS_i,"",@"SHT_CUDA_INFO"
	.sectionflags	@""
	.align	4


	//----- nvinfo : EIATTR_CUDA_API_VERSION
	.align		4
        /*0000*/ 	.byte	0x04, 0x37
        /*0002*/ 	.short	(.L_74 - .L_73)
.L_73:
        /*0004*/ 	.word	0x00000082


	//----- nvinfo : EIATTR_KPARAM_INFO
	.align		4
.L_74:
        /*0008*/ 	.byte	0x04, 0x17
        /*000a*/ 	.short	(.L_76 - .L_75)
.L_75:
        /*000c*/ 	.word	0x00000000
        /*0010*/ 	.short	0x0002
        /*0012*/ 	.short	0x0010
        /*0014*/ 	.byte	0x00, 0xf0, 0x11, 0x00


	//----- nvinfo : EIATTR_KPARAM_INFO
	.align		4
.L_76:
        /*0018*/ 	.byte	0x04, 0x17
        /*001a*/ 	.short	(.L_78 - .L_77)
.L_77:
        /*001c*/ 	.word	0x00000000
        /*0020*/ 	.short	0x0001
        /*0022*/ 	.short	0x0008
        /*0024*/ 	.byte	0x00, 0xf5, 0x21, 0x00


	//----- nvinfo : EIATTR_KPARAM_INFO
	.align		4
.L_78:
        /*0028*/ 	.byte	0x04, 0x17
        /*002a*/ 	.short	(.L_80 - .L_79)
.L_79:
        /*002c*/ 	.word	0x00000000
        /*0030*/ 	.short	0x0000
        /*0032*/ 	.short	0x0000
        /*0034*/ 	.byte	0x00, 0xf5, 0x21, 0x00


	//----- nvinfo : EIATTR_SPARSE_MMA_MASK
	.align		4
.L_80:
        /*0038*/ 	.byte	0x03, 0x50
        /*003a*/ 	.short	0x0000


	//----- nvinfo : EIATTR_MAXREG_COUNT
	.align		4
        /*003c*/ 	.byte	0x03, 0x1b
        /*003e*/ 	.short	0x00ff


	//----- nvinfo : EIATTR_MERCURY_ISA_VERSION
	.align		4
        /*0040*/ 	.byte	0x03, 0x5f
        /*0042*/ 	.short	0x0101


	//----- nvinfo : EIATTR_VRC_CTA_INIT_COUNT
	.align		4
        /*0044*/ 	.byte	0x02, 0x4a
	.zero		1
	.zero		1


	//----- nvinfo : EIATTR_EXIT_INSTR_OFFSETS
	.align		4
        /*0048*/ 	.byte	0x04, 0x1c
        /*004a*/ 	.short	(.L_82 - .L_81)


	//   ....[0]....
.L_81:
        /*004c*/ 	.word	0x00000070


	//   ....[1]....
        /*0050*/ 	.word	0x00000100


	//----- nvinfo : EIATTR_CBANK_PARAM_SIZE
	.align		4
.L_82:
        /*0054*/ 	.byte	0x03, 0x19
        /*0056*/ 	.short	0x0014


	//----- nvinfo : EIATTR_PARAM_CBANK
	.align		4
        /*0058*/ 	.byte	0x04, 0x0a
        /*005a*/ 	.short	(.L_84 - .L_83)
	.align		4
.L_83:
        /*005c*/ 	.word	index@(.nv.constant0._Z13countInDegreePiS_i)
        /*0060*/ 	.short	0x0380
        /*0062*/ 	.short	0x0014


	//----- nvinfo : EIATTR_SW_WAR
	.align		4
.L_84:
        /*0064*/ 	.byte	0x04, 0x36
        /*0066*/ 	.short	(.L_86 - .L_85)
.L_85:
        /*0068*/ 	.word	0x00000008
.L_86:


//--------------------- .nv.info._Z24random_graph_initializerPiS_iij --------------------------
	.section	.nv.info._Z24random_graph_initializerPiS_iij,"",@"SHT_CUDA_INFO"
	.sectionflags	@""
	.align	4


	//----- nvinfo : EIATTR_CUDA_API_VERSION
	.align		4
        /*0000*/ 	.byte	0x04, 0x37
        /*0002*/ 	.short	(.L_88 - .L_87)
.L_87:
        /*0004*/ 	.word	0x00000082


	//----- nvinfo : EIATTR_KPARAM_INFO
	.align		4
.L_88:
        /*0008*/ 	.byte	0x04, 0x17
        /*000a*/ 	.short	(.L_90 - .L_89)
.L_89:
        /*000c*/ 	.word	0x00000000
        /*0010*/ 	.short	0x0004
        /*0012*/ 	.short	0x0018
        /*0014*/ 	.byte	0x00, 0xf0, 0x11, 0x00


	//----- nvinfo : EIATTR_KPARAM_INFO
	.align		4
.L_90:
        /*0018*/ 	.byte	0x04, 0x17
        /*001a*/ 	.short	(.L_92 - .L_91)
.L_91:
        /*001c*/ 	.word	0x00000000
        /*0020*/ 	.short	0x0003
        /*0022*/ 	.short	0x0014
        /*0024*/ 	.byte	0x00, 0xf0, 0x11, 0x00


	//----- nvinfo : EIATTR_KPARAM_INFO
	.align		4
.L_92:
        /*0028*/ 	.byte	0x04, 0x17
        /*002a*/ 	.short	(.L_94 - .L_93)
.L_93:
        /*002c*/ 	.word	0x00000000
        /*0030*/ 	.short	0x0002
        /*0032*/ 	.short	0x0010
        /*0034*/ 	.byte	0x00, 0xf0, 0x11, 0x00


	//----- nvinfo : EIATTR_KPARAM_INFO
	.align		4
.L_94:
        /*0038*/ 	.byte	0x04, 0x17
        /*003a*/ 	.short	(.L_96 - .L_95)
.L_95:
        /*003c*/ 	.word	0x00000000
        /*0040*/ 	.short	0x0001
        /*0042*/ 	.short	0x0008
        /*0044*/ 	.byte	0x00, 0xf5, 0x21, 0x00


	//----- nvinfo : EIATTR_KPARAM_INFO
	.align		4
.L_96:
        /*0048*/ 	.byte	0x04, 0x17
        /*004a*/ 	.short	(.L_98 - .L_97)
.L_97:
        /*004c*/ 	.word	0x00000000
        /*0050*/ 	.short	0x0000
        /*0052*/ 	.short	0x0000
        /*0054*/ 	.byte	0x00, 0xf5, 0x21, 0x00


	//----- nvinfo : EIATTR_SPARSE_MMA_MASK
	.align		4
.L_98:
        /*0058*/ 	.byte	0x03, 0x50
        /*005a*/ 	.short	0x0000


	//----- nvinfo : EIATTR_MAXREG_COUNT
	.align		4
        /*005c*/ 	.byte	0x03, 0x1b
        /*005e*/ 	.short	0x00ff


	//----- nvinfo : EIATTR_MERCURY_ISA_VERSION
	.align		4
        /*0060*/ 	.byte	0x03, 0x5f
        /*0062*/ 	.short	0x0101


	//----- nvinfo : EIATTR_VRC_CTA_INIT_COUNT
	.align		4
        /*0064*/ 	.byte	0x02, 0x4a
	.zero		1
	.zero		1


	//----- nvinfo : EIATTR_EXIT_INSTR_OFFSETS
	.align		4
        /*0068*/ 	.byte	0x04, 0x1c
        /*006a*/ 	.short	(.L_100 - .L_99)


	//   ....[0]....
.L_99:
        /*006c*/ 	.word	0x00000080


	//   ....[1]....
        /*0070*/ 	.word	0x00002a30


	//----- nvinfo : EIATTR_CRS_STACK_SIZE
	.align		4
.L_100:
        /*0074*/ 	.byte	0x04, 0x1e
        /*0076*/ 	.short	(.L_102 - .L_101)
.L_101:
        /*0078*/ 	.word	0x00000000


	//----- nvinfo : EIATTR_CBANK_PARAM_SIZE
	.align		4
.L_102:
        /*007c*/ 	.byte	0x03, 0x19
        /*007e*/ 	.short	0x001c


	//----- nvinfo : EIATTR_PARAM_CBANK
	.align		4
        /*0080*/ 	.byte	0x04, 0x0a
        /*0082*/ 	.short	(.L_104 - .L_103)
	.align		4
.L_103:
        /*0084*/ 	.word	index@(.nv.constant0._Z24random_graph_initializerPiS_iij)
        /*0088*/ 	.short	0x0380
        /*008a*/ 	.short	0x001c


	//----- nvinfo : EIATTR_SW_WAR
	.align		4
.L_104:
        /*008c*/ 	.byte	0x04, 0x36
        /*008e*/ 	.short	(.L_106 - .L_105)
.L_105:
        /*0090*/ 	.word	0x00000008
.L_106:


//--------------------- .nv.callgraph             --------------------------
	.section	.nv.callgraph,"",@"SHT_CUDA_CALLGRAPH"
	.align	4
	.sectionentsize	8
	.align		4
        /*0000*/ 	.word	0x00000000
	.align		4
        /*0004*/ 	.word	0xffffffff
	.align		4
        /*0008*/ 	.word	0x00000000
	.align		4
        /*000c*/ 	.word	0xfffffffe
	.align		4
        /*0010*/ 	.word	0x00000000
	.align		4
        /*0014*/ 	.word	0xfffffffd
	.align		4
        /*0018*/ 	.word	0x00000000
	.align		4
        /*001c*/ 	.word	0xfffffffc


//--------------------- .nv.constant4             --------------------------
	.section	.nv.constant4,"a",@progbits
	.align	8
	.align		8
.nv.constant4:
        /*0000*/ 	.dword	precalc_xorwow_matrix
	.align		8
        /*0008*/ 	.dword	precalc_xorwow_offset_matrix
	.align		8
        /*0010*/ 	.dword	mrg32k3aM1
	.align		8
        /*0018*/ 	.dword	mrg32k3aM2
	.align		8
        /*0020*/ 	.dword	mrg32k3aM1SubSeq
	.align		8
        /*0028*/ 	.dword	mrg32k3aM2SubSeq
	.align		8
        /*0030*/ 	.dword	mrg32k3aM1Seq
	.align		8
        /*0038*/ 	.dword	mrg32k3aM2Seq


//--------------------- .nv.constant3             --------------------------
	.section	.nv.constant3,"a",@progbits
	.align	8
.nv.constant3:
	.type		__cr_lgamma_table,@object
	.size		__cr_lgamma_table,(.L_8 - __cr_lgamma_table)
__cr_lgamma_table:
        /*0000*/ 	.byte	0x00, 0x00, 0x00, 0x00, 0x00, 0x00, 0x00, 0x00, 0x00, 0x00, 0x00, 0x00, 0x00, 0x00, 0x00, 0x00
        /*0010*/ 	.byte	0xef, 0x39, 0xfa, 0xfe, 0x42, 0x2e, 0xe6, 0x3f, 0x02, 0x20, 0x2a, 0xfa, 0x0b, 0xab, 0xfc, 0x3f
        /*0020*/ 	.byte	0xf9, 0x2c, 0x92, 0x7c, 0xa7, 0x6c, 0x09, 0x40, 0xc9, 0x79, 0x44, 0x3c, 0x64, 0x26, 0x13, 0x40
        /*0030*/ 	.byte	0xca, 0x01, 0xcf, 0x3a, 0x27, 0x51, 0x1a, 0x40, 0x30, 0xcc, 0x2d, 0xf3, 0xe1, 0x0c, 0x21, 0x40
        /*0040*/ 	.byte	0x0d, 0xb7, 0xfc, 0x82, 0x8e, 0x35, 0x25, 0x40
.L_8:


//--------------------- .text._Z14pagerankKernelPiS_S_PfS0_if --------------------------
	.section	.text._Z14pagerankKernelPiS_S_PfS0_if,"ax",@progbits
	.align	128
        .global         _Z14pagerankKernelPiS_S_PfS0_if
        .type           _Z14pagerankKernelPiS_S_PfS0_if,@function
        .size           _Z14pagerankKernelPiS_S_PfS0_if,(.L_x_94 - _Z14pagerankKernelPiS_S_PfS0_if)
        .other          _Z14pagerankKernelPiS_S_PfS0_if,@"STO_CUDA_ENTRY STV_DEFAULT"
_Z14pagerankKernelPiS_S_PfS0_if:
.text._Z14pagerankKernelPiS_S_PfS0_if:
[----:B------:R-:W-:Y:S01]  /*0000*/  LDC R1, c[0x0][0x37c] ;  /* 0x0000df00ff017b82 */ /* 0x000fe20000000800 */
[----:B------:R-:W0:Y:S07]  /*0010*/  S2R R3, SR_TID.X ;  /* 0x0000000000037919 */ /* 0x000e2e0000002100 */
[----:B------:R-:W0:Y:S01]  /*0020*/  S2UR UR4, SR_CTAID.X ;  /* 0x00000000000479c3 */ /* 0x000e220000002500 */
[----:B------:R-:W1:Y:S07]  /*0030*/  LDCU UR5, c[0x0][0x3a8] ;  /* 0x00007500ff0577ac */ /* 0x000e6e0008000800 */
[----:B------:R-:W0:Y:S02]  /*0040*/  LDC R12, c[0x0][0x360] ;  /* 0x0000d800ff0c7b82 */ /* 0x000e240000000800 */
[----:B0-----:R-:W-:-:S05]  /*0050*/  IMAD R12, R12, UR4, R3 ;  /* 0x000000040c0c7c24 */ /* 0x001fca000f8e0203 */
[----:B-1----:R-:W-:-:S13]  /*0060*/  ISETP.GE.AND P0, PT, R12, UR5, PT ;  /* 0x000000050c007c0c */ /* 0x002fda000bf06270 */
[----:B------:R-:W-:Y:S05]  /*0070*/  @P0 EXIT ;  /* 0x000000000000094d */ /* 0x000fea0003800000 */
[----:B------:R-:W0:Y:S01]  /*0080*/  LDC.64 R4, c[0x0][0x380] ;  /* 0x0000e000ff047b82 */ /* 0x000e220000000a00 */
[----:B------:R-:W1:Y:S01]  /*0090*/  LDCU.64 UR4, c[0x0][0x358] ;  /* 0x00006b00ff0477ac */ /* 0x000e620008000a00 */
[----:B0-----:R-:W-:-:S05]  /*00a0*/  IMAD.WIDE R4, R12, 0x4, R4 ;  /* 0x000000040c047825 */ /* 0x001fca00078e0204 */
[----:B-1----:R-:W2:Y:S04]  /*00b0*/  LDG.E R15, desc[UR4][R4.64] ;  /* 0x00000004040f7981 */ /* 0x002ea8000c1e1900 */
[----:B------:R-:W2:Y:S01]  /*00c0*/  LDG.E R0, desc[UR4][R4.64+0x4] ;  /* 0x0000040404007981 */ /* 0x000ea2000c1e1900 */
[----:B------:R-:W-:Y:S01]  /*00d0*/  BSSY.RECONVERGENT B1, `(.L_x_0) ;  /* 0x00001a6000017945 */ /* 0x000fe20003800200 */
[----:B------:R-:W-:Y:S01]  /*00e0*/  HFMA2 R2, -RZ, RZ, 0, 0 ;  /* 0x00000000ff027431 */ /* 0x000fe200000001ff */
[----:B--2---:R-:W-:-:S13]  /*00f0*/  ISETP.GE.AND P0, PT, R15, R0, PT ;  /* 0x000000000f00720c */ /* 0x004fda0003f06270 */
[----:B------:R-:W-:Y:S05]  /*0100*/  @P0 BRA `(.L_x_1) ;  /* 0x0000001800880947 */ /* 0x000fea0003800000 */
[C---:B------:R-:W-:Y:S01]  /*0110*/  VIADDMNMX R0, R15.reuse, 0x1, R0, !PT ;  /* 0x000000010f007846 */ /* 0x040fe20007800100 */
[----:B------:R-:W-:Y:S03]  /*0120*/  BSSY.RECONVERGENT B0, `(.L_x_2) ;  /* 0x00000d4000007945 */ /* 0x000fe60003800200 */
[CC--:B------:R-:W-:Y:S02]  /*0130*/  IADD3 R2, PT, PT, R15.reuse, -R0.reuse, RZ ;  /* 0x800000000f027210 */ /* 0x0c0fe40007ffe0ff */
[----:B------:R-:W-:Y:S02]  /*0140*/  IADD3 R13, PT, PT, -R15, R0, RZ ;  /* 0x000000000f0d7210 */ /* 0x000fe40007ffe1ff */
[----:B------:R-:W-:Y:S02]  /*0150*/  ISETP.GT.U32.AND P0, PT, R2, -0x8, PT ;  /* 0xfffffff80200780c */ /* 0x000fe40003f04070 */
[----:B------:R-:W-:-:S02]  /*0160*/  MOV R2, RZ ;  /* 0x000000ff00027202 */ /* 0x000fc40000000f00 */
[----:B------:R-:W-:-:S09]  /*0170*/  LOP3.LUT R19, R13, 0x7, RZ, 0xc0, !PT ;  /* 0x000000070d137812 */ /* 0x000fd200078ec0ff */
[----:B------:R-:W-:Y:S05]  /*0180*/  @P0 BRA `(.L_x_3) ;  /* 0x0000000c00340947 */ /* 0x000fea0003800000 */
[----:B------:R-:W0:Y:S01]  /*0190*/  LDC.64 R4, c[0x0][0x388] ;  /* 0x0000e200ff047b82 */ /* 0x000e220000000a00 */
[----:B------:R-:W-:Y:S02]  /*01a0*/  LOP3.LUT R14, R13, 0xfffffff8, RZ, 0xc0, !PT ;  /* 0xfffffff80d0e7812 */ /* 0x000fe400078ec0ff */
[----:B------:R-:W-:Y:S02]  /*01b0*/  MOV R2, RZ ;  /* 0x000000ff00027202 */ /* 0x000fe40000000f00 */
[----:B------:R-:W-:-:S03]  /*01c0*/  IADD3 R14, PT, PT, -R14, RZ, RZ ;  /* 0x000000ff0e0e7210 */ /* 0x000fc60007ffe1ff */
[----:B------:R-:W1:Y:S08]  /*01d0*/  LDC.64 R8, c[0x0][0x390] ;  /* 0x0000e400ff087b82 */ /* 0x000e700000000a00 */
[----:B------:R-:W2:Y:S01]  /*01e0*/  LDC.64 R6, c[0x0][0x398] ;  /* 0x0000e600ff067b82 */ /* 0x000ea20000000a00 */
[----:B0-----:R-:W-:-:S04]  /*01f0*/  IADD3 R4, P0, PT, R4, 0x10, RZ ;  /* 0x0000001004047810 */ /* 0x001fc80007f1e0ff */
[----:B------:R-:W-:-:S09]  /*0200*/  IADD3.X R5, PT, PT, RZ, R5, RZ, P0, !PT ;  /* 0x00000005ff057210 */ /* 0x000fd200007fe4ff */
.L_x_36:
[----:B------:R-:W-:-:S05]  /*0210*/  IMAD.WIDE R10, R15, 0x4, R4 ;  /* 0x000000040f0a7825 */ /* 0x000fca00078e0204 */
[----:B------:R-:W1:Y:S02]  /*0220*/  LDG.E R3, desc[UR4][R10.64+-0x10] ;  /* 0xfffff0040a037981 */ /* 0x000e64000c1e1900 */
[----:B-1----:R-:W-:-:S05]  /*0230*/  IMAD.WIDE R16, R3, 0x4, R8 ;  /* 0x0000000403107825 */ /* 0x002fca00078e0208 */
[----:B------:R-:W3:Y:S01]  /*0240*/  LDG.E R18, desc[UR4][R16.64] ;  /* 0x0000000410127981 */ /* 0x000ee2000c1e1900 */
[----:B------:R-:W-:Y:S01]  /*0250*/  IADD3 R14, PT, PT, R14, 0x8, RZ ;  /* 0x000000080e0e7810 */ /* 0x000fe20007ffe0ff */
[----:B------:R-:W-:Y:S03]  /*0260*/  BSSY.RECONVERGENT B4, `(.L_x_4) ;  /* 0x0000015000047945 */ /* 0x000fe60003800200 */
[----:B------:R-:W-:Y:S02]  /*0270*/  ISETP.NE.AND P2, PT, R14, RZ, PT ;  /* 0x000000ff0e00720c */ /* 0x000fe40003f45270 */
[----:B---3--:R-:W-:-:S13]  /*0280*/  ISETP.GE.AND P0, PT, R18, 0x1, PT ;  /* 0x000000011200780c */ /* 0x008fda0003f06270 */
[----:B------:R-:W-:Y:S05]  /*0290*/  @!P0 BRA `(.L_x_5) ;  /* 0x0000000000448947 */ /* 0x000fea0003800000 */
[----:B--2---:R-:W-:-:S05]  /*02a0*/  IMAD.WIDE R16, R3, 0x4, R6 ;  /* 0x0000000403107825 */ /* 0x004fca00078e0206 */
[----:B------:R-:W2:Y:S01]  /*02b0*/  LDG.E R0, desc[UR4][R16.64] ;  /* 0x0000000410007981 */ /* 0x000ea2000c1e1900 */
[----:B------:R-:W-:Y:S01]  /*02c0*/  I2FP.F32.U32 R21, R18 ;  /* 0x0000001200157245 */ /* 0x000fe20000201000 */
[----:B------:R-:W-:Y:S03]  /*02d0*/  BSSY.RECONVERGENT B5, `(.L_x_6) ;  /* 0x000000c000057945 */ /* 0x000fe60003800200 */
[----:B------:R-:W0:Y:S02]  /*02e0*/  MUFU.RCP R3, R21 ;  /* 0x0000001500037308 */ /* 0x000e240000001000 */
[----:B0-----:R-:W-:-:S04]  /*02f0*/  FFMA R18, -R21, R3, 1 ;  /* 0x3f80000015127423 */ /* 0x001fc80000000103 */
[----:B------:R-:W-:Y:S02]  /*0300*/  FFMA R3, R3, R18, R3 ;  /* 0x0000001203037223 */ /* 0x000fe40000000003 */
[----:B--2---:R-:W0:Y:S02]  /*0310*/  FCHK P0, R0, R21 ;  /* 0x0000001500007302 */ /* 0x004e240000000000 */
[----:B------:R-:W-:-:S04]  /*0320*/  FFMA R18, R0, R3, RZ ;  /* 0x0000000300127223 */ /* 0x000fc800000000ff */
[----:B------:R-:W-:-:S04]  /*0330*/  FFMA R20, -R21, R18, R0 ;  /* 0x0000001215147223 */ /* 0x000fc80000000100 */
[----:B------:R-:W-:Y:S01]  /*0340*/  FFMA R3, R3, R20, R18 ;  /* 0x0000001403037223 */ /* 0x000fe20000000012 */
[----:B0-----:R-:W-:Y:S06]  /*0350*/  @!P0 BRA `(.L_x_7) ;  /* 0x00000000000c8947 */ /* 0x001fec0003800000 */
[----:B------:R-:W-:Y:S02]  /*0360*/  MOV R3, R21 ;  /* 0x0000001500037202 */ /* 0x000fe40000000f00 */
[----:B------:R-:W-:-:S07]  /*0370*/  MOV R18, 0x390 ;  /* 0x0000039000127802 */ /* 0x000fce0000000f00 */
[----:B------:R-:W-:Y:S05]  /*0380*/  CALL.REL.NOINC `($__internal_0_$__cuda_sm3x_div_rn_noftz_f32_slowpath) ;  /* 0x00000018003c7944 */ /* 0x000fea0003c00000 */
.L_x_7:
[----:B------:R-:W-:Y:S05]  /*0390*/  BSYNC.RECONVERGENT B5 ;  /* 0x0000000000057941 */ /* 0x000fea0003800200 */
.L_x_6:
[----:B------:R-:W-:-:S07]  /*03a0*/  FADD R2, R2, R3 ;  /* 0x0000000302027221 */ /* 0x000fce0000000000 */
.L_x_5:
[----:B------:R-:W-:Y:S05]  /*03b0*/  BSYNC.RECONVERGENT B4 ;  /* 0x0000000000047941 */ /* 0x000fea0003800200 */
.L_x_4:
[----:B------:R-:W3:Y:S02]  /*03c0*/  LDG.E R3, desc[UR4][R10.64+-0xc] ;  /* 0xfffff4040a037981 */ /* 0x000ee4000c1e1900 */
[----:B---3--:R-:W-:-:S05]  /*03d0*/  IMAD.WIDE R16, R3, 0x4, R8 ;  /* 0x0000000403107825 */ /* 0x008fca00078e0208 */
[----:B------:R-:W3:Y:S01]  /*03e0*/  LDG.E R18, desc[UR4][R16.64] ;  /* 0x0000000410127981 */ /* 0x000ee2000c1e1900 */
[----:B------:R-:W-:Y:S01]  /*03f0*/  BSSY.RECONVERGENT B4, `(.L_x_8) ;  /* 0x0000014000047945 */ /* 0x000fe20003800200 */
        /* <DEDUP_REMOVED lines=17> */
.L_x_11:
[----:B------:R-:W-:Y:S05]  /*0510*/  BSYNC.RECONVERGENT B5 ;  /* 0x0000000000057941 */ /* 0x000fea0003800200 */
.L_x_10:
[----:B------:R-:W-:-:S07]  /*0520*/  FADD R2, R2, R3 ;  /* 0x0000000302027221 */ /* 0x000fce0000000000 */
.L_x_9:
[----:B------:R-:W-:Y:S05]  /*0530*/  BSYNC.RECONVERGENT B4 ;  /* 0x0000000000047941 */ /* 0x000fea0003800200 */
.L_x_8:
        /* <DEDUP_REMOVED lines=21> */
.L_x_15:
[----:B------:R-:W-:Y:S05]  /*0690*/  BSYNC.RECONVERGENT B5 ;  /* 0x0000000000057941 */ /* 0x000fea0003800200 */
.L_x_14:
[----:B------:R-:W-:-:S07]  /*06a0*/  FADD R2, R2, R3 ;  /* 0x0000000302027221 */ /* 0x000fce0000000000 */
.L_x_13:
[----:B------:R-:W-:Y:S05]  /*06b0*/  BSYNC.RECONVERGENT B4 ;  /* 0x0000000000047941 */ /* 0x000fea0003800200 */
.L_x_12:
        /* <DEDUP_REMOVED lines=21> */
.L_x_19:
[----:B------:R-:W-:Y:S05]  /*0810*/  BSYNC.RECONVERGENT B5 ;  /* 0x0000000000057941 */ /* 0x000fea0003800200 */
.L_x_18:
[----:B------:R-:W-:-:S07]  /*0820*/  FADD R2, R2, R3 ;  /* 0x0000000302027221 */ /* 0x000fce0000000000 */
.L_x_17:
[----:B------:R-:W-:Y:S05]  /*0830*/  BSYNC.RECONVERGENT B4 ;  /* 0x0000000000047941 */ /* 0x000fea0003800200 */
.L_x_16:
        /* <DEDUP_REMOVED lines=21> */
.L_x_23:
[----:B------:R-:W-:Y:S05]  /*0990*/  BSYNC.RECONVERGENT B5 ;  /* 0x0000000000057941 */ /* 0x000fea0003800200 */
.L_x_22:
[----:B------:R-:W-:-:S07]  /*09a0*/  FADD R2, R2, R3 ;  /* 0x0000000302027221 */ /* 0x000fce0000000000 */
.L_x_21:
[----:B------:R-:W-:Y:S05]  /*09b0*/  BSYNC.RECONVERGENT B4 ;  /* 0x0000000000047941 */ /* 0x000fea0003800200 */
.L_x_20:
        /* <DEDUP_REMOVED lines=21> */
.L_x_27:
[----:B------:R-:W-:Y:S05]  /*0b10*/  BSYNC.RECONVERGENT B5 ;  /* 0x0000000000057941 */ /* 0x000fea0003800200 */
.L_x_26:
[----:B------:R-:W-:-:S07]  /*0b20*/  FADD R2, R2, R3 ;  /* 0x0000000302027221 */ /* 0x000fce0000000000 */
.L_x_25:
[----:B------:R-:W-:Y:S05]  /*0b30*/  BSYNC.RECONVERGENT B4 ;  /* 0x0000000000047941 */ /* 0x000fea0003800200 */
.L_x_24:
        /* <DEDUP_REMOVED lines=18> */
[----:B------:R-:W-:Y:S01]  /*0c60*/  IMAD.MOV.U32 R3, RZ, RZ, R21 ;  /* 0x000000ffff037224 */ /* 0x000fe200078e0015 */
[----:B------:R-:W-:-:S07]  /*0c70*/  MOV R18, 0xc90 ;  /* 0x00000c9000127802 */ /* 0x000fce0000000f00 */
[----:B------:R-:W-:Y:S05]  /*0c80*/  CALL.REL.NOINC `($__internal_0_$__cuda_sm3x_div_rn_noftz_f32_slowpath) ;  /* 0x0000000c00fc7944 */ /* 0x000fea0003c00000 */
.L_x_31:
[----:B------:R-:W-:Y:S05]  /*0c90*/  BSYNC.RECONVERGENT B5 ;  /* 0x0000000000057941 */ /* 0x000fea0003800200 */
.L_x_30:
[----:B------:R-:W-:-:S07]  /*0ca0*/  FADD R2, R2, R3 ;  /* 0x0000000302027221 */ /* 0x000fce0000000000 */
.L_x_29:
[----:B------:R-:W-:Y:S05]  /*0cb0*/  BSYNC.RECONVERGENT B4 ;  /* 0x0000000000047941 */ /* 0x000fea0003800200 */
.L_x_28:
[----:B------:R-:W3:Y:S02]  /*0cc0*/  LDG.E R11, desc[UR4][R10.64+0xc] ;  /* 0x00000c040a0b7981 */ /* 0x000ee4000c1e1900 */
[----:B---3--:R-:W-:-:S06]  /*0cd0*/  IMAD.WIDE R16, R11, 0x4, R8 ;  /* 0x000000040b107825 */ /* 0x008fcc00078e0208 */
        /* <DEDUP_REMOVED lines=19> */
.L_x_35:
[----:B------:R-:W-:Y:S05]  /*0e10*/  BSYNC.RECONVERGENT B5 ;  /* 0x0000000000057941 */ /* 0x000fea0003800200 */
.L_x_34:
[----:B------:R-:W-:-:S07]  /*0e20*/  FADD R2, R2, R3 ;  /* 0x0000000302027221 */ /* 0x000fce0000000000 */
.L_x_33:
[----:B------:R-:W-:Y:S05]  /*0e30*/  BSYNC.RECONVERGENT B4 ;  /* 0x0000000000047941 */ /* 0x000fea0003800200 */
.L_x_32:
[----:B------:R-:W-:Y:S01]  /*0e40*/  IADD3 R15, PT, PT, R15, 0x8, RZ ;  /* 0x000000080f0f7810 */ /* 0x000fe20007ffe0ff */
[----:B------:R-:W-:Y:S06]  /*0e50*/  @P2 BRA `(.L_x_36) ;  /* 0xfffffff000ec2947 */ /* 0x000fec000383ffff */
.L_x_3:
[----:B------:R-:W-:Y:S05]  /*0e60*/  BSYNC.RECONVERGENT B0 ;  /* 0x0000000000007941 */ /* 0x000fea0003800200 */
.L_x_2:
[----:B------:R-:W-:-:S13]  /*0e70*/  ISETP.NE.AND P0, PT, R19, RZ, PT ;  /* 0x000000ff1300720c */ /* 0x000fda0003f05270 */
[----:B------:R-:W-:Y:S05]  /*0e80*/  @!P0 BRA `(.L_x_1) ;  /* 0x0000000c00288947 */ /* 0x000fea0003800000 */
[----:B------:R-:W-:Y:S01]  /*0e90*/  ISETP.GE.U32.AND P0, PT, R19, 0x4, PT ;  /* 0x000000041300780c */ /* 0x000fe20003f06070 */
[----:B------:R-:W-:Y:S01]  /*0ea0*/  BSSY.RECONVERGENT B0, `(.L_x_37) ;  /* 0x000006e000007945 */ /* 0x000fe20003800200 */
[----:B--2---:R-:W-:-:S11]  /*0eb0*/  LOP3.LUT R6, R13, 0x3, RZ, 0xc0, !PT ;  /* 0x000000030d067812 */ /* 0x004fd600078ec0ff */
[----:B------:R-:W-:Y:S05]  /*0ec0*/  @!P0 BRA `(.L_x_38) ;  /* 0x0000000400ac8947 */ /* 0x000fea0003800000 */
[----:B------:R-:W0:Y:S08]  /*0ed0*/  LDC.64 R4, c[0x0][0x388] ;  /* 0x0000e200ff047b82 */ /* 0x000e300000000a00 */
[----:B------:R-:W1:Y:S01]  /*0ee0*/  LDC.64 R8, c[0x0][0x390] ;  /* 0x0000e400ff087b82 */ /* 0x000e620000000a00 */
[----:B0-----:R-:W-:-:S05]  /*0ef0*/  IMAD.WIDE R4, R15, 0x4, R4 ;  /* 0x000000040f047825 */ /* 0x001fca00078e0204 */
[----:B------:R-:W1:Y:S02]  /*0f00*/  LDG.E R3, desc[UR4][R4.64] ;  /* 0x0000000404037981 */ /* 0x000e64000c1e1900 */
[----:B-1----:R-:W-:-:S05]  /*0f10*/  IMAD.WIDE R8, R3, 0x4, R8 ;  /* 0x0000000403087825 */ /* 0x002fca00078e0208 */
[----:B------:R-:W2:Y:S01]  /*0f20*/  LDG.E R7, desc[UR4][R8.64] ;  /* 0x0000000408077981 */ /* 0x000ea2000c1e1900 */
[----:B------:R-:W-:Y:S01]  /*0f30*/  BSSY.RECONVERGENT B4, `(.L_x_39) ;  /* 0x0000015000047945 */ /* 0x000fe20003800200 */
[----:B--2---:R-:W-:-:S13]  /*0f40*/  ISETP.GE.AND P0, PT, R7, 0x1, PT ;  /* 0x000000010700780c */ /* 0x004fda0003f06270 */
[----:B------:R-:W-:Y:S05]  /*0f50*/  @!P0 BRA `(.L_x_40) ;  /* 0x0000000000488947 */ /* 0x000fea0003800000 */
[----:B------:R-:W0:Y:S02]  /*0f60*/  LDC.64 R8, c[0x0][0x398] ;  /* 0x0000e600ff087b82 */ /* 0x000e240000000a00 */
[----:B0-----:R-:W-:-:S05]  /*0f70*/  IMAD.WIDE R8, R3, 0x4, R8 ;  /* 0x0000000403087825 */ /* 0x001fca00078e0208 */
        /* <DEDUP_REMOVED lines=14> */
.L_x_42:
[----:B------:R-:W-:Y:S05]  /*1060*/  BSYNC.RECONVERGENT B5 ;  /* 0x0000000000057941 */ /* 0x000fea0003800200 */
.L_x_41:
[----:B------:R-:W-:-:S07]  /*1070*/  FADD R2, R2, R3 ;  /* 0x0000000302027221 */ /* 0x000fce0000000000 */
.L_x_40:
[----:B------:R-:W-:Y:S05]  /*1080*/  BSYNC.RECONVERGENT B4 ;  /* 0x0000000000047941 */ /* 0x000fea0003800200 */
.L_x_39:
[----:B------:R-:W2:Y:S01]  /*1090*/  LDG.E R3, desc[UR4][R4.64+0x4] ;  /* 0x0000040404037981 */ /* 0x000ea2000c1e1900 */
[----:B------:R-:W2:Y:S02]  /*10a0*/  LDC.64 R8, c[0x0][0x390] ;  /* 0x0000e400ff087b82 */ /* 0x000ea40000000a00 */
[----:B--2---:R-:W-:-:S05]  /*10b0*/  IMAD.WIDE R8, R3, 0x4, R8 ;  /* 0x0000000403087825 */ /* 0x004fca00078e0208 */
        /* <DEDUP_REMOVED lines=20> */
.L_x_46:
[----:B------:R-:W-:Y:S05]  /*1200*/  BSYNC.RECONVERGENT B5 ;  /* 0x0000000000057941 */ /* 0x000fea0003800200 */
.L_x_45:
[----:B------:R-:W-:-:S07]  /*1210*/  FADD R2, R2, R3 ;  /* 0x0000000302027221 */ /* 0x000fce0000000000 */
.L_x_44:
[----:B------:R-:W-:Y:S05]  /*1220*/  BSYNC.RECONVERGENT B4 ;  /* 0x0000000000047941 */ /* 0x000fea0003800200 */
.L_x_43:
        /* <DEDUP_REMOVED lines=23> */
.L_x_50:
[----:B------:R-:W-:Y:S05]  /*13a0*/  BSYNC.RECONVERGENT B5 ;  /* 0x0000000000057941 */ /* 0x000fea0003800200 */
.L_x_49:
[----:B------:R-:W-:-:S07]  /*13b0*/  FADD R2, R2, R3 ;  /* 0x0000000302027221 */ /* 0x000fce0000000000 */
.L_x_48:
[----:B------:R-:W-:Y:S05]  /*13c0*/  BSYNC.RECONVERGENT B4 ;  /* 0x0000000000047941 */ /* 0x000fea0003800200 */
.L_x_47:
[----:B------:R-:W2:Y:S01]  /*13d0*/  LDG.E R3, desc[UR4][R4.64+0xc] ;  /* 0x00000c0404037981 */ /* 0x000ea2000c1e1900 */
[----:B------:R-:W2:Y:S02]  /*13e0*/  LDC.64 R8, c[0x0][0x390] ;  /* 0x0000e400ff087b82 */ /* 0x000ea40000000a00 */
[----:B--2---:R-:W-:-:S06]  /*13f0*/  IMAD.WIDE R8, R3, 0x4, R8 ;  /* 0x0000000403087825 */ /* 0x004fcc00078e0208 */
        /* <DEDUP_REMOVED lines=20> */
.L_x_54:
[----:B------:R-:W-:Y:S05]  /*1540*/  BSYNC.RECONVERGENT B5 ;  /* 0x0000000000057941 */ /* 0x000fea0003800200 */
.L_x_53:
[----:B------:R-:W-:-:S07]  /*1550*/  FADD R2, R2, R3 ;  /* 0x0000000302027221 */ /* 0x000fce0000000000 */
.L_x_52:
[----:B------:R-:W-:Y:S05]  /*1560*/  BSYNC.RECONVERGENT B4 ;  /* 0x0000000000047941 */ /* 0x000fea0003800200 */
.L_x_51:
[----:B------:R-:W-:-:S07]  /*1570*/  IADD3 R15, PT, PT, R15, 0x4, RZ ;  /* 0x000000040f0f7810 */ /* 0x000fce0007ffe0ff */
.L_x_38:
[----:B------:R-:W-:Y:S05]  /*1580*/  BSYNC.RECONVERGENT B0 ;  /* 0x0000000000007941 */ /* 0x000fea0003800200 */
.L_x_37:
[----:B------:R-:W-:-:S13]  /*1590*/  ISETP.NE.AND P0, PT, R6, RZ, PT ;  /* 0x000000ff0600720c */ /* 0x000fda0003f05270 */
[----:B------:R-:W-:Y:S05]  /*15a0*/  @!P0 BRA `(.L_x_1) ;  /* 0x0000000400608947 */ /* 0x000fea0003800000 */
[----:B------:R-:W-:Y:S01]  /*15b0*/  ISETP.NE.AND P0, PT, R6, 0x1, PT ;  /* 0x000000010600780c */ /* 0x000fe20003f05270 */
[----:B------:R-:W-:-:S12]  /*15c0*/  BSSY.RECONVERGENT B0, `(.L_x_55) ;  /* 0x0000039000007945 */ /* 0x000fd80003800200 */
        /* <DEDUP_REMOVED lines=26> */
.L_x_60:
[----:B------:R-:W-:Y:S05]  /*1770*/  BSYNC.RECONVERGENT B5 ;  /* 0x0000000000057941 */ /* 0x000fea0003800200 */
.L_x_59:
[----:B------:R-:W-:-:S07]  /*1780*/  FADD R2, R2, R3 ;  /* 0x0000000302027221 */ /* 0x000fce0000000000 */
.L_x_58:
[----:B------:R-:W-:Y:S05]  /*1790*/  BSYNC.RECONVERGENT B4 ;  /* 0x0000000000047941 */ /* 0x000fea0003800200 */
.L_x_57:
        /* <DEDUP_REMOVED lines=23> */
.L_x_64:
[----:B------:R-:W-:Y:S05]  /*1910*/  BSYNC.RECONVERGENT B5 ;  /* 0x0000000000057941 */ /* 0x000fea0003800200 */
.L_x_63:
[----:B------:R-:W-:-:S07]  /*1920*/  FADD R2, R2, R3 ;  /* 0x0000000302027221 */ /* 0x000fce0000000000 */
.L_x_62:
[----:B------:R-:W-:Y:S05]  /*1930*/  BSYNC.RECONVERGENT B4 ;  /* 0x0000000000047941 */ /* 0x000fea0003800200 */
.L_x_61:
[----:B------:R-:W-:-:S07]  /*1940*/  VIADD R15, R15, 0x2 ;  /* 0x000000020f0f7836 */ /* 0x000fce0000000000 */
.L_x_56:
[----:B------:R-:W-:Y:S05]  /*1950*/  BSYNC.RECONVERGENT B0 ;  /* 0x0000000000007941 */ /* 0x000fea0003800200 */
.L_x_55:
[----:B------:R-:W-:-:S04]  /*1960*/  LOP3.LUT R13, R13, 0x1, RZ, 0xc0, !PT ;  /* 0x000000010d0d7812 */ /* 0x000fc800078ec0ff */
[----:B------:R-:W-:-:S13]  /*1970*/  ISETP.NE.U32.AND P0, PT, R13, 0x1, PT ;  /* 0x000000010d00780c */ /* 0x000fda0003f05070 */
[----:B------:R-:W-:Y:S05]  /*1980*/  @P0 BRA `(.L_x_1) ;  /* 0x0000000000680947 */ /* 0x000fea0003800000 */
[----:B------:R-:W0:Y:S08]  /*1990*/  LDC.64 R4, c[0x0][0x388] ;  /* 0x0000e200ff047b82 */ /* 0x000e300000000a00 */
[----:B------:R-:W1:Y:S01]  /*19a0*/  LDC.64 R6, c[0x0][0x390] ;  /* 0x0000e400ff067b82 */ /* 0x000e620000000a00 */
[----:B0-----:R-:W-:-:S05]  /*19b0*/  IMAD.WIDE R4, R15, 0x4, R4 ;  /* 0x000000040f047825 */ /* 0x001fca00078e0204 */
[----:B------:R-:W1:Y:S02]  /*19c0*/  LDG.E R3, desc[UR4][R4.64] ;  /* 0x0000000404037981 */ /* 0x000e64000c1e1900 */
[----:B-1----:R-:W-:-:S06]  /*19d0*/  IMAD.WIDE R6, R3, 0x4, R6 ;  /* 0x0000000403067825 */ /* 0x002fcc00078e0206 */
[----:B------:R-:W2:Y:S02]  /*19e0*/  LDG.E R6, desc[UR4][R6.64] ;  /* 0x0000000406067981 */ /* 0x000ea4000c1e1900 */
        /* <DEDUP_REMOVED lines=18> */
.L_x_66:
[----:B------:R-:W-:Y:S05]  /*1b10*/  BSYNC.RECONVERGENT B0 ;  /* 0x0000000000007941 */ /* 0x000fea0003800200 */
.L_x_65:
[----:B------:R-:W-:-:S07]  /*1b20*/  FADD R2, R2, R3 ;  /* 0x0000000302027221 */ /* 0x000fce0000000000 */
.L_x_1:
[----:B------:R-:W-:Y:S05]  /*1b30*/  BSYNC.RECONVERGENT B1 ;  /* 0x0000000000017941 */ /* 0x000fea0003800200 */
.L_x_0:
[----:B--2---:R-:W0:Y:S02]  /*1b40*/  LDC.64 R6, c[0x0][0x3a8] ;  /* 0x0000ea00ff067b82 */ /* 0x004e240000000a00 */
[----:B0-----:R-:W-:Y:S01]  /*1b50*/  I2FP.F32.S32 R3, R6 ;  /* 0x0000000600037245 */ /* 0x001fe20000201400 */
[----:B------:R-:W-:-:S03]  /*1b60*/  FADD R0, -R7, 1 ;  /* 0x3f80000007007421 */ /* 0x000fc60000000100 */
[----:B------:R-:W0:Y:S08]  /*1b70*/  MUFU.RCP R4, R3 ;  /* 0x0000000300047308 */ /* 0x000e300000001000 */
[----:B------:R-:W1:Y:S01]  /*1b80*/  FCHK P0, R0, R3 ;  /* 0x0000000300007302 */ /* 0x000e620000000000 */
[----:B0-----:R-:W-:-:S04]  /*1b90*/  FFMA R5, -R3, R4, 1 ;  /* 0x3f80000003057423 */ /* 0x001fc80000000104 */
[----:B------:R-:W-:-:S04]  /*1ba0*/  FFMA R5, R4, R5, R4 ;  /* 0x0000000504057223 */ /* 0x000fc80000000004 */
[----:B------:R-:W-:-:S04]  /*1bb0*/  FFMA R4, R0, R5, RZ ;  /* 0x0000000500047223 */ /* 0x000fc800000000ff */
[----:B------:R-:W-:-:S04]  /*1bc0*/  FFMA R6, -R3, R4, R0 ;  /* 0x0000000403067223 */ /* 0x000fc80000000100 */
[----:B------:R-:W-:Y:S01]  /*1bd0*/  FFMA R7, R5, R6, R4 ;  /* 0x0000000605077223 */ /* 0x000fe20000000004 */
[----:B-1----:R-:W-:Y:S06]  /*1be0*/  @!P0 BRA `(.L_x_67) ;  /* 0x00000000000c8947 */ /* 0x002fec0003800000 */
[----:B------:R-:W-:-:S07]  /*1bf0*/  MOV R18, 0x1c10 ;  /* 0x00001c1000127802 */ /* 0x000fce0000000f00 */
[----:B------:R-:W-:Y:S05]  /*1c00*/  CALL.REL.NOINC `($__internal_0_$__cuda_sm3x_div_rn_noftz_f32_slowpath) ;  /* 0x00000000001c7944 */ /* 0x000fea0003c00000 */
[----:B------:R-:W-:-:S07]  /*1c10*/  MOV R7, R3 ;  /* 0x0000000300077202 */ /* 0x000fce0000000f00 */
.L_x_67:
[----:B------:R-:W0:Y:S01]  /*1c20*/  LDC.64 R4, c[0x0][0x3a0] ;  /* 0x0000e800ff047b82 */ /* 0x000e220000000a00 */
[----:B------:R-:W1:Y:S02]  /*1c30*/  LDCU UR6, c[0x0][0x3ac] ;  /* 0x00007580ff0677ac */ /* 0x000e640008000800 */
[----:B-1----:R-:W-:Y:S01]  /*1c40*/  FFMA R7, R2, UR6, R7 ;  /* 0x0000000602077c23 */ /* 0x002fe20008000007 */
[----:B0-----:R-:W-:-:S05]  /*1c50*/  IMAD.WIDE R12, R12, 0x4, R4 ;  /* 0x000000040c0c7825 */ /* 0x001fca00078e0204 */
[----:B------:R-:W-:Y:S01]  /*1c60*/  STG.E desc[UR4][R12.64], R7 ;  /* 0x000000070c007986 */ /* 0x000fe2000c101904 */
[----:B------:R-:W-:Y:S05]  /*1c70*/  EXIT ;  /* 0x000000000000794d */ /* 0x000fea0003800000 */
        .weak           $__internal_0_$__cuda_sm3x_div_rn_noftz_f32_slowpath
        .type           $__internal_0_$__cuda_sm3x_div_rn_noftz_f32_slowpath,@function
        .size           $__internal_0_$__cuda_sm3x_div_rn_noftz_f32_slowpath,(.L_x_94 - $__internal_0_$__cuda_sm3x_div_rn_noftz_f32_slowpath)
$__internal_0_$__cuda_sm3x_div_rn_noftz_f32_slowpath:
[----:B------:R-:W-:Y:S01]  /*1c80*/  SHF.R.U32.HI R16, RZ, 0x17, R3 ;  /* 0x00000017ff107819 */ /* 0x000fe20000011603 */
[----:B------:R-:W-:Y:S01]  /*1c90*/  BSSY.RECONVERGENT B2, `(.L_x_68) ;  /* 0x0000062000027945 */ /* 0x000fe20003800200 */
[----:B------:R-:W-:Y:S02]  /*1ca0*/  SHF.R.U32.HI R20, RZ, 0x17, R0 ;  /* 0x00000017ff147819 */ /* 0x000fe40000011600 */
[----:B------:R-:W-:Y:S02]  /*1cb0*/  LOP3.LUT R16, R16, 0xff, RZ, 0xc0, !PT ;  /* 0x000000ff10107812 */ /* 0x000fe400078ec0ff */
[----:B------:R-:W-:Y:S02]  /*1cc0*/  LOP3.LUT R20, R20, 0xff, RZ, 0xc0, !PT ;  /* 0x000000ff14147812 */ /* 0x000fe400078ec0ff */
[----:B------:R-:W-:Y:S02]  /*1cd0*/  IADD3 R22, PT, PT, R16, -0x1, RZ ;  /* 0xffffffff10167810 */ /* 0x000fe40007ffe0ff */
[----:B------:R-:W-:-:S02]  /*1ce0*/  IADD3 R21, PT, PT, R20, -0x1, RZ ;  /* 0xffffffff14157810 */ /* 0x000fc40007ffe0ff */
[----:B------:R-:W-:-:S04]  /*1cf0*/  ISETP.GT.U32.AND P0, PT, R22, 0xfd, PT ;  /* 0x000000fd1600780c */ /* 0x000fc80003f04070 */
[----:B------:R-:W-:-:S13]  /*1d00*/  ISETP.GT.U32.OR P0, PT, R21, 0xfd, P0 ;  /* 0x000000fd1500780c */ /* 0x000fda0000704470 */
[----:B------:R-:W-:Y:S01]  /*1d10*/  @!P0 MOV R17, RZ ;  /* 0x000000ff00118202 */ /* 0x000fe20000000f00 */
[----:B------:R-:W-:Y:S06]  /*1d20*/  @!P0 BRA `(.L_x_69) ;  /* 0x00000000005c8947 */ /* 0x000fec0003800000 */
[----:B------:R-:W-:Y:S02]  /*1d30*/  FSETP.GTU.FTZ.AND P0, PT, |R0|, +INF , PT ;  /* 0x7f8000000000780b */ /* 0x000fe40003f1c200 */
[----:B------:R-:W-:-:S04]  /*1d40*/  FSETP.GTU.FTZ.AND P1, PT, |R3|, +INF , PT ;  /* 0x7f8000000300780b */ /* 0x000fc80003f3c200 */
[----:B------:R-:W-:-:S13]  /*1d50*/  PLOP3.LUT P0, PT, P0, P1, PT, 0xf8, 0x8f ;  /* 0x00000000008f781c */ /* 0x000fda0000703f70 */
[----:B------:R-:W-:Y:S05]  /*1d60*/  @P0 BRA `(.L_x_70) ;  /* 0x00000004004c0947 */ /* 0x000fea0003800000 */
[----:B------:R-:W-:-:S13]  /*1d70*/  LOP3.LUT P0, RZ, R3, 0x7fffffff, R0, 0xc8, !PT ;  /* 0x7fffffff03ff7812 */ /* 0x000fda000780c800 */
[----:B------:R-:W-:Y:S05]  /*1d80*/  @!P0 BRA `(.L_x_71) ;  /* 0x00000004003c8947 */ /* 0x000fea0003800000 */
[C---:B------:R-:W-:Y:S02]  /*1d90*/  FSETP.NEU.FTZ.AND P3, PT, |R0|.reuse, +INF , PT ;  /* 0x7f8000000000780b */ /* 0x040fe40003f7d200 */
[----:B------:R-:W-:Y:S02]  /*1da0*/  FSETP.NEU.FTZ.AND P1, PT, |R3|, +INF , PT ;  /* 0x7f8000000300780b */ /* 0x000fe40003f3d200 */
[----:B------:R-:W-:-:S11]  /*1db0*/  FSETP.NEU.FTZ.AND P0, PT, |R0|, +INF , PT ;  /* 0x7f8000000000780b */ /* 0x000fd60003f1d200 */
[----:B------:R-:W-:Y:S05]  /*1dc0*/  @!P1 BRA !P3, `(.L_x_71) ;  /* 0x00000004002c9947 */ /* 0x000fea0005800000 */
[----:B------:R-:W-:-:S04]  /*1dd0*/  LOP3.LUT P3, RZ, R0, 0x7fffffff, RZ, 0xc0, !PT ;  /* 0x7fffffff00ff7812 */ /* 0x000fc8000786c0ff */
[----:B------:R-:W-:-:S13]  /*1de0*/  PLOP3.LUT P1, PT, P1, P3, PT, 0x2f, 0xf2 ;  /* 0x0000000000f2781c */ /* 0x000fda0000f26577 */
[----:B------:R-:W-:Y:S05]  /*1df0*/  @P1 BRA `(.L_x_72) ;  /* 0x0000000400181947 */ /* 0x000fea0003800000 */
[----:B------:R-:W-:-:S04]  /*1e00*/  LOP3.LUT P1, RZ, R3, 0x7fffffff, RZ, 0xc0, !PT ;  /* 0x7fffffff03ff7812 */ /* 0x000fc8000782c0ff */
[----:B------:R-:W-:-:S13]  /*1e10*/  PLOP3.LUT P0, PT, P0, P1, PT, 0x2f, 0xf2 ;  /* 0x0000000000f2781c */ /* 0x000fda0000702577 */
[----:B------:R-:W-:Y:S05]  /*1e20*/  @P0 BRA `(.L_x_73) ;  /* 0x0000000400000947 */ /* 0x000fea0003800000 */
[----:B------:R-:W-:Y:S02]  /*1e30*/  ISETP.GE.AND P0, PT, R21, RZ, PT ;  /* 0x000000ff1500720c */ /* 0x000fe40003f06270 */
[----:B------:R-:W-:-:S11]  /*1e40*/  ISETP.GE.AND P1, PT, R22, RZ, PT ;  /* 0x000000ff1600720c */ /* 0x000fd60003f26270 */
[----:B------:R-:W-:Y:S01]  /*1e50*/  @P0 MOV R17, RZ ;  /* 0x000000ff00110202 */ /* 0x000fe20000000f00 */
[----:B------:R-:W-:Y:S01]  /*1e60*/  @!P0 FFMA R0, R0, 1.84467440737095516160e+19, RZ ;  /* 0x5f80000000008823 */ /* 0x000fe200000000ff */
[----:B------:R-:W-:Y:S01]  /*1e70*/  @!P0 MOV R17, 0xffffffc0 ;  /* 0xffffffc000118802 */ /* 0x000fe20000000f00 */
[----:B------:R-:W-:-:S03]  /*1e80*/  @!P1 FFMA R3, R3, 1.84467440737095516160e+19, RZ ;  /* 0x5f80000003039823 */ /* 0x000fc600000000ff */
[----:B------:R-:W-:-:S07]  /*1e90*/  @!P1 IADD3 R17, PT, PT, R17, 0x40, RZ ;  /* 0x0000004011119810 */ /* 0x000fce0007ffe0ff */
.L_x_69:
[----:B------:R-:W-:Y:S01]  /*1ea0*/  LEA R22, R16, 0xc0800000, 0x17 ;  /* 0xc080000010167811 */ /* 0x000fe200078eb8ff */
[----:B------:R-:W-:Y:S03]  /*1eb0*/  BSSY.RECONVERGENT B3, `(.L_x_74) ;  /* 0x0000036000037945 */ /* 0x000fe60003800200 */
[----:B------:R-:W-:Y:S01]  /*1ec0*/  IADD3 R24, PT, PT, -R22, R3, RZ ;  /* 0x0000000316187210 */ /* 0x000fe20007ffe1ff */
[----:B------:R-:W-:-:S03]  /*1ed0*/  VIADD R3, R20, 0xffffff81 ;  /* 0xffffff8114037836 */ /* 0x000fc60000000000 */
[----:B------:R-:W0:Y:S01]  /*1ee0*/  MUFU.RCP R22, R24 ;  /* 0x0000001800167308 */ /* 0x000e220000001000 */
[----:B------:R-:W-:Y:S01]  /*1ef0*/  FADD.FTZ R23, -R24, -RZ ;  /* 0x800000ff18177221 */ /* 0x000fe20000010100 */
[C---:B------:R-:W-:Y:S01]  /*1f00*/  IMAD R0, R3.reuse, -0x800000, R0 ;  /* 0xff80000003007824 */ /* 0x040fe200078e0200 */
[----:B------:R-:W-:-:S04]  /*1f10*/  IADD3 R16, PT, PT, R3, 0x7f, -R16 ;  /* 0x0000007f03107810 */ /* 0x000fc80007ffe810 */
[----:B------:R-:W-:Y:S01]  /*1f20*/  IADD3 R16, PT, PT, R16, R17, RZ ;  /* 0x0000001110107210 */ /* 0x000fe20007ffe0ff */
[----:B0-----:R-:W-:-:S04]  /*1f30*/  FFMA R21, R22, R23, 1 ;  /* 0x3f80000016157423 */ /* 0x001fc80000000017 */
[----:B------:R-:W-:-:S04]  /*1f40*/  FFMA R21, R22, R21, R22 ;  /* 0x0000001516157223 */ /* 0x000fc80000000016 */
[----:B------:R-:W-:-:S04]  /*1f50*/  FFMA R20, R0, R21, RZ ;  /* 0x0000001500147223 */ /* 0x000fc800000000ff */
[----:B------:R-:W-:-:S04]  /*1f60*/  FFMA R22, R23, R20, R0 ;  /* 0x0000001417167223 */ /* 0x000fc80000000000 */
[----:B------:R-:W-:-:S04]  /*1f70*/  FFMA R20, R21, R22, R20 ;  /* 0x0000001615147223 */ /* 0x000fc80000000014 */
[----:B------:R-:W-:-:S04]  /*1f80*/  FFMA R23, R23, R20, R0 ;  /* 0x0000001417177223 */ /* 0x000fc80000000000 */
[----:B------:R-:W-:-:S05]  /*1f90*/  FFMA R0, R21, R23, R20 ;  /* 0x0000001715007223 */ /* 0x000fca0000000014 */
[----:B------:R-:W-:-:S04]  /*1fa0*/  SHF.R.U32.HI R3, RZ, 0x17, R0 ;  /* 0x00000017ff037819 */ /* 0x000fc80000011600 */
[----:B------:R-:W-:-:S04]  /*1fb0*/  LOP3.LUT R3, R3, 0xff, RZ, 0xc0, !PT ;  /* 0x000000ff03037812 */ /* 0x000fc800078ec0ff */
[----:B------:R-:W-:-:S04]  /*1fc0*/  IADD3 R3, PT, PT, R3, R16, RZ ;  /* 0x0000001003037210 */ /* 0x000fc80007ffe0ff */
[----:B------:R-:W-:-:S04]  /*1fd0*/  IADD3 R17, PT, PT, R3, -0x1, RZ ;  /* 0xffffffff03117810 */ /* 0x000fc80007ffe0ff */
[----:B------:R-:W-:-:S13]  /*1fe0*/  ISETP.GE.U32.AND P0, PT, R17, 0xfe, PT ;  /* 0x000000fe1100780c */ /* 0x000fda0003f06070 */
[----:B------:R-:W-:Y:S05]  /*1ff0*/  @!P0 BRA `(.L_x_75) ;  /* 0x0000000000808947 */ /* 0x000fea0003800000 */
[----:B------:R-:W-:-:S13]  /*2000*/  ISETP.GT.AND P0, PT, R3, 0xfe, PT ;  /* 0x000000fe0300780c */ /* 0x000fda0003f04270 */
[----:B------:R-:W-:Y:S05]  /*2010*/  @P0 BRA `(.L_x_76) ;  /* 0x00000000006c0947 */ /* 0x000fea0003800000 */
[----:B------:R-:W-:-:S13]  /*2020*/  ISETP.GE.AND P0, PT, R3, 0x1, PT ;  /* 0x000000010300780c */ /* 0x000fda0003f06270 */
[----:B------:R-:W-:Y:S05]  /*2030*/  @P0 BRA `(.L_x_77) ;  /* 0x0000000000740947 */ /* 0x000fea0003800000 */
[----:B------:R-:W-:Y:S02]  /*2040*/  ISETP.GE.AND P0, PT, R3, -0x18, PT ;  /* 0xffffffe80300780c */ /* 0x000fe40003f06270 */
[----:B------:R-:W-:-:S11]  /*2050*/  LOP3.LUT R0, R0, 0x80000000, RZ, 0xc0, !PT ;  /* 0x8000000000007812 */ /* 0x000fd600078ec0ff */
[----:B------:R-:W-:Y:S05]  /*2060*/  @!P0 BRA `(.L_x_77) ;  /* 0x0000000000688947 */ /* 0x000fea0003800000 */
[-CC-:B------:R-:W-:Y:S01]  /*2070*/  FFMA.RZ R16, R21, R23.reuse, R20.reuse ;  /* 0x0000001715107223 */ /* 0x180fe2000000c014 */
[C---:B------:R-:W-:Y:S02]  /*2080*/  ISETP.NE.AND P3, PT, R3.reuse, RZ, PT ;  /* 0x000000ff0300720c */ /* 0x040fe40003f65270 */
[----:B------:R-:W-:Y:S02]  /*2090*/  ISETP.NE.AND P1, PT, R3, RZ, PT ;  /* 0x000000ff0300720c */ /* 0x000fe40003f25270 */
[----:B------:R-:W-:Y:S01]  /*20a0*/  LOP3.LUT R17, R16, 0x7fffff, RZ, 0xc0, !PT ;  /* 0x007fffff10117812 */ /* 0x000fe200078ec0ff */
[CCC-:B------:R-:W-:Y:S01]  /*20b0*/  FFMA.RP R16, R21.reuse, R23.reuse, R20.reuse ;  /* 0x0000001715107223 */ /* 0x1c0fe20000008014 */
[----:B------:R-:W-:Y:S01]  /*20c0*/  FFMA.RM R21, R21, R23, R20 ;  /* 0x0000001715157223 */ /* 0x000fe20000004014 */
[----:B------:R-:W-:Y:S02]  /*20d0*/  IADD3 R20, PT, PT, R3, 0x20, RZ ;  /* 0x0000002003147810 */ /* 0x000fe40007ffe0ff */
[----:B------:R-:W-:-:S02]  /*20e0*/  LOP3.LUT R17, R17, 0x800000, RZ, 0xfc, !PT ;  /* 0x0080000011117812 */ /* 0x000fc400078efcff */
[----:B------:R-:W-:Y:S02]  /*20f0*/  IADD3 R3, PT, PT, -R3, RZ, RZ ;  /* 0x000000ff03037210 */ /* 0x000fe40007ffe1ff */
[----:B------:R-:W-:Y:S02]  /*2100*/  SHF.L.U32 R20, R17, R20, RZ ;  /* 0x0000001411147219 */ /* 0x000fe400000006ff */
[----:B------:R-:W-:Y:S02]  /*2110*/  FSETP.NEU.FTZ.AND P0, PT, R16, R21, PT ;  /* 0x000000151000720b */ /* 0x000fe40003f1d000 */
[----:B------:R-:W-:Y:S02]  /*2120*/  SEL R16, R3, RZ, P3 ;  /* 0x000000ff03107207 */ /* 0x000fe40001800000 */
[----:B------:R-:W-:Y:S02]  /*2130*/  ISETP.NE.AND P1, PT, R20, RZ, P1 ;  /* 0x000000ff1400720c */ /* 0x000fe40000f25270 */
[----:B------:R-:W-:-:S02]  /*2140*/  SHF.R.U32.HI R16, RZ, R16, R17 ;  /* 0x00000010ff107219 */ /* 0x000fc40000011611 */
[----:B------:R-:W-:Y:S02]  /*2150*/  PLOP3.LUT P0, PT, P0, P1, PT, 0xf8, 0x8f ;  /* 0x00000000008f781c */ /* 0x000fe40000703f70 */
[----:B------:R-:W-:Y:S02]  /*2160*/  SHF.R.U32.HI R20, RZ, 0x1, R16 ;  /* 0x00000001ff147819 */ /* 0x000fe40000011610 */
[----:B------:R-:W-:-:S04]  /*2170*/  SEL R3, RZ, 0x1, !P0 ;  /* 0x00000001ff037807 */ /* 0x000fc80004000000 */
[----:B------:R-:W-:-:S04]  /*2180*/  LOP3.LUT R3, R3, 0x1, R20, 0xf8, !PT ;  /* 0x0000000103037812 */ /* 0x000fc800078ef814 */
[----:B------:R-:W-:-:S04]  /*2190*/  LOP3.LUT R3, R3, R16, RZ, 0xc0, !PT ;  /* 0x0000001003037212 */ /* 0x000fc800078ec0ff */
[----:B------:R-:W-:-:S04]  /*21a0*/  IADD3 R3, PT, PT, R20, R3, RZ ;  /* 0x0000000314037210 */ /* 0x000fc80007ffe0ff */
[----:B------:R-:W-:Y:S01]  /*21b0*/  LOP3.LUT R0, R3, R0, RZ, 0xfc, !PT ;  /* 0x0000000003007212 */ /* 0x000fe200078efcff */
[----:B------:R-:W-:Y:S06]  /*21c0*/  BRA `(.L_x_77) ;  /* 0x0000000000107947 */ /* 0x000fec0003800000 */
.L_x_76:
[----:B------:R-:W-:-:S04]  /*21d0*/  LOP3.LUT R0, R0, 0x80000000, RZ, 0xc0, !PT ;  /* 0x8000000000007812 */ /* 0x000fc800078ec0ff */
[----:B------:R-:W-:Y:S01]  /*21e0*/  LOP3.LUT R0, R0, 0x7f800000, RZ, 0xfc, !PT ;  /* 0x7f80000000007812 */ /* 0x000fe200078efcff */
[----:B------:R-:W-:Y:S06]  /*21f0*/  BRA `(.L_x_77) ;  /* 0x0000000000047947 */ /* 0x000fec0003800000 */
.L_x_75:
[----:B------:R-:W-:-:S07]  /*2200*/  LEA R0, R16, R0, 0x17 ;  /* 0x0000000010007211 */ /* 0x000fce00078eb8ff */
.L_x_77:
[----:B------:R-:W-:Y:S05]  /*2210*/  BSYNC.RECONVERGENT B3 ;  /* 0x0000000000037941 */ /* 0x000fea0003800200 */
.L_x_74:
[----:B------:R-:W-:Y:S05]  /*2220*/  BRA `(.L_x_78) ;  /* 0x0000000000207947 */ /* 0x000fea0003800000 */
.L_x_73:
[----:B------:R-:W-:-:S04]  /*2230*/  LOP3.LUT R0, R3, 0x80000000, R0, 0x48, !PT ;  /* 0x8000000003007812 */ /* 0x000fc800078e4800 */
[----:B------:R-:W-:Y:S01]  /*2240*/  LOP3.LUT R0, R0, 0x7f800000, RZ, 0xfc, !PT ;  /* 0x7f80000000007812 */ /* 0x000fe200078efcff */
[----:B------:R-:W-:Y:S06]  /*2250*/  BRA `(.L_x_78) ;  /* 0x0000000000147947 */ /* 0x000fec0003800000 */
.L_x_72:
[----:B------:R-:W-:Y:S01]  /*2260*/  LOP3.LUT R0, R3, 0x80000000, R0, 0x48, !PT ;  /* 0x8000000003007812 */ /* 0x000fe200078e4800 */
[----:B------:R-:W-:Y:S06]  /*2270*/  BRA `(.L_x_78) ;  /* 0x00000000000c7947 */ /* 0x000fec0003800000 */
.L_x_71:
[----:B------:R-:W0:Y:S01]  /*2280*/  MUFU.RSQ R0, -QNAN ;  /* 0xffc0000000007908 */ /* 0x000e220000001400 */
[----:B------:R-:W-:Y:S05]  /*2290*/  BRA `(.L_x_78) ;  /* 0x0000000000047947 */ /* 0x000fea0003800000 */
.L_x_70:
[----:B------:R-:W-:-:S07]  /*22a0*/  FADD.FTZ R0, R0, R3 ;  /* 0x0000000300007221 */ /* 0x000fce0000010000 */
.L_x_78:
[----:B------:R-:W-:Y:S05]  /*22b0*/  BSYNC.RECONVERGENT B2 ;  /* 0x0000000000027941 */ /* 0x000fea0003800200 */
.L_x_68:
[----:B------:R-:W-:Y:S01]  /*22c0*/  HFMA2 R17, -RZ, RZ, 0, 0 ;  /* 0x00000000ff117431 */ /* 0x000fe200000001ff */
[----:B------:R-:W-:Y:S02]  /*22d0*/  MOV R16, R18 ;  /* 0x0000001200107202 */ /* 0x000fe40000000f00 */
[----:B0-----:R-:W-:Y:S02]  /*22e0*/  MOV R3, R0 ;  /* 0x0000000000037202 */ /* 0x001fe40000000f00 */
[----:B------:R-:W-:Y:S05]  /*22f0*/  RET.REL.NODEC R16 `(_Z14pagerankKernelPiS_S_PfS0_if) ;  /* 0xffffffdc10407950 */ /* 0x000fea0003c3ffff */
.L_x_79:
[----:B------:R-:W-:-:S00]  /*2300*/  BRA `(.L_x_79) ;  /* 0xfffffffc00fc7947 */ /* 0x000fc0000383ffff */
[----:B------:R-:W-:-:S00]  /*2310*/  NOP ;  /* 0x0000000000007918 */ /* 0x000fc00000000000 */
        /* <DEDUP_REMOVED lines=14> */
.L_x_94:


//--------------------- .text._Z14countOutDegreePiS_i --------------------------
	.section	.text._Z14countOutDegreePiS_i,"ax",@progbits
	.align	128
        .global         _Z14countOutDegreePiS_i
        .type           _Z14countOutDegreePiS_i,@function
        .size           _Z14countOutDegreePiS_i,(.L_x_96 - _Z14countOutDegreePiS_i)
        .other          _Z14countOutDegreePiS_i,@"STO_CUDA_ENTRY STV_DEFAULT"
_Z14countOutDegreePiS_i:
.text._Z14countOutDegreePiS_i:
        /* <DEDUP_REMOVED lines=10> */
[----:B0-----:R-:W-:-:S06]  /*00a0*/  IMAD.WIDE R2, R5, 0x4, R2 ;  /* 0x0000000405027825 */ /* 0x001fcc00078e0202 */
[----:B------:R-:W0:Y:S01]  /*00b0*/  LDC.64 R4, c[0x0][0x388] ;  /* 0x0000e200ff047b82 */ /* 0x000e220000000a00 */
[----:B-1----:R-:W0:Y:S01]  /*00c0*/  LDG.E R3, desc[UR4][R2.64] ;  /* 0x0000000402037981 */ /* 0x002e22000c1e1900 */
[----:B------:R-:W-:Y:S02]  /*00d0*/  HFMA2 R7, -RZ, RZ, 0, 5.9604644775390625e-08 ;  /* 0x00000001ff077431 */ /* 0x000fe400000001ff */
[----:B0-----:R-:W-:-:S05]  /*00e0*/  IMAD.WIDE R4, R3, 0x4, R4 ;  /* 0x0000000403047825 */ /* 0x001fca00078e0204 */
[----:B------:R-:W-:Y:S01]  /*00f0*/  REDG.E.ADD.STRONG.GPU desc[UR4][R4.64], R7 ;  /* 0x000000070400798e */ /* 0x000fe2000c12e104 */
[----:B------:R-:W-:Y:S05]  /*0100*/  EXIT ;  /* 0x000000000000794d */ /* 0x000fea0003800000 */
.L_x_80:
        /* <DEDUP_REMOVED lines=15> */
.L_x_96:


//--------------------- .text._Z13countInDegreePiS_i --------------------------
	.section	.text._Z13countInDegreePiS_i,"ax",@progbits
	.align	128
        .global         _Z13countInDegreePiS_i
        .type           _Z13countInDegreePiS_i,@function
        .size           _Z13countInDegreePiS_i,(.L_x_97 - _Z13countInDegreePiS_i)
        .other          _Z13countInDegreePiS_i,@"STO_CUDA_ENTRY STV_DEFAULT"
_Z13countInDegreePiS_i:
.text._Z13countInDegreePiS_i:
        /* <DEDUP_REMOVED lines=17> */
.L_x_81:
        /* <DEDUP_REMOVED lines=15> */
.L_x_97:


//--------------------- .text._Z24random_graph_initializerPiS_iij --------------------------
	.section	.text._Z24random_graph_initializerPiS_iij,"ax",@progbits
	.align	128
        .global         _Z24random_graph_initializerPiS_iij
        .type           _Z24random_graph_initializerPiS_iij,@function
        .size           _Z24random_graph_initializerPiS_iij,(.L_x_98 - _Z24random_graph_initializerPiS_iij)
        .other          _Z24random_graph_initializerPiS_iij,@"STO_CUDA_ENTRY STV_DEFAULT"
_Z24random_graph_initializerPiS_iij:
.text._Z24random_graph_initializerPiS_iij:
[----:B------:R-:W0:Y:S01]  /*0000*/  LDC R1, c[0x0][0x37c] ;  /* 0x0000df00ff017b82 */ /* 0x000e220000000800 */
[----:B------:R-:W1:Y:S07]  /*0010*/  S2R R3, SR_TID.X ;  /* 0x0000000000037919 */ /* 0x000e6e0000002100 */
[----:B------:R-:W1:Y:S01]  /*0020*/  S2UR UR4, SR_CTAID.X ;  /* 0x00000000000479c3 */ /* 0x000e620000002500 */
[----:B------:R-:W2:Y:S01]  /*0030*/  LDCU UR5, c[0x0][0x390] ;  /* 0x00007200ff0577ac */ /* 0x000ea20008000800 */
[----:B0-----:R-:W-:-:S06]  /*0040*/  VIADD R1, R1, 0xffffffd0 ;  /* 0xffffffd001017836 */ /* 0x001fcc0000000000 */
[----:B------:R-:W1:Y:S02]  /*0050*/  LDC R10, c[0x0][0x360] ;  /* 0x0000d800ff0a7b82 */ /* 0x000e640000000800 */
[----:B-1----:R-:W-:-:S05]  /*0060*/  IMAD R10, R10, UR4, R3 ;  /* 0x000000040a0a7c24 */ /* 0x002fca000f8e0203 */
[----:B--2---:R-:W-:-:S13]  /*0070*/  ISETP.GE.AND P0, PT, R10, UR5, PT ;  /* 0x000000050a007c0c */ /* 0x004fda000bf06270 */
[----:B------:R-:W-:Y:S05]  /*0080*/  @P0 EXIT ;  /* 0x000000000000094d */ /* 0x000fea0003800000 */
[----:B------:R-:W0:Y:S01]  /*0090*/  LDC R0, c[0x0][0x398] ;  /* 0x0000e600ff007b82 */ /* 0x000e220000000800 */
[----:B------:R-:W-:Y:S01]  /*00a0*/  IMAD.MOV.U32 R7, RZ, RZ, -0x75bd8fc ;  /* 0xf8a42704ff077424 */ /* 0x000fe200078e00ff */
[----:B------:R-:W-:Y:S01]  /*00b0*/  ISETP.NE.AND P0, PT, R10, RZ, PT ;  /* 0x000000ff0a00720c */ /* 0x000fe20003f05270 */
[----:B------:R-:W-:Y:S01]  /*00c0*/  IMAD.MOV.U32 R4, RZ, RZ, -0x23270784 ;  /* 0xdcd8f87cff047424 */ /* 0x000fe200078e00ff */
[----:B------:R-:W1:Y:S01]  /*00d0*/  LDCU.64 UR6, c[0x0][0x358] ;  /* 0x00006b00ff0677ac */ /* 0x000e620008000a00 */
[----:B------:R-:W-:Y:S01]  /*00e0*/  BSSY.RECONVERGENT B0, `(.L_x_82) ;  /* 0x000025e000007945 */ /* 0x000fe20003800200 */
[----:B0-----:R-:W-:-:S05]  /*00f0*/  LOP3.LUT R0, R0, 0xaad26b49, RZ, 0x3c, !PT ;  /* 0xaad26b4900007812 */ /* 0x001fca00078e3cff */
[----:B------:R-:W-:-:S04]  /*0100*/  IMAD R0, R0, 0x4182bed5, RZ ;  /* 0x4182bed500007824 */ /* 0x000fc800078e02ff */
[C---:B------:R-:W-:Y:S01]  /*0110*/  VIADD R5, R0.reuse, 0x583f19 ;  /* 0x00583f1900057836 */ /* 0x040fe20000000000 */
[C---:B------:R-:W-:Y:S01]  /*0120*/  LOP3.LUT R6, R0.reuse, 0x159a55e5, RZ, 0x3c, !PT ;  /* 0x159a55e500067812 */ /* 0x040fe200078e3cff */
[C---:B------:R-:W-:Y:S02]  /*0130*/  VIADD R2, R0.reuse, 0xd9f6dc18 ;  /* 0xd9f6dc1800027836 */ /* 0x040fe40000000000 */
[----:B------:R-:W-:Y:S01]  /*0140*/  VIADD R3, R0, 0x75bcd15 ;  /* 0x075bcd1500037836 */ /* 0x000fe20000000000 */
[----:B------:R0:W-:Y:S01]  /*0150*/  STL.64 [R1+0x10], R4 ;  /* 0x0000100401007387 */ /* 0x0001e20000100a00 */
[----:B------:R-:W-:-:S03]  /*0160*/  SHF.R.S32.HI R0, RZ, 0x1f, R10 ;  /* 0x0000001fff007819 */ /* 0x000fc6000001140a */
[----:B------:R0:W-:Y:S04]  /*0170*/  STL.64 [R1], R2 ;  /* 0x0000000201007387 */ /* 0x0001e80000100a00 */
[----:B------:R0:W-:Y:S01]  /*0180*/  STL.64 [R1+0x8], R6 ;  /* 0x0000080601007387 */ /* 0x0001e20000100a00 */
[----:B-1----:R-:W-:Y:S05]  /*0190*/  @!P0 BRA `(.L_x_83) ;  /* 0x0000002400488947 */ /* 0x002fea0003800000 */
[----:B------:R-:W-:Y:S02]  /*01a0*/  IMAD.MOV.U32 R13, RZ, RZ, R0 ;  /* 0x000000ffff0d7224 */ /* 0x000fe400078e0000 */
[----:B------:R-:W-:Y:S02]  /*01b0*/  IMAD.MOV.U32 R11, RZ, RZ, RZ ;  /* 0x000000ffff0b7224 */ /* 0x000fe400078e00ff */
[----:B0-----:R-:W-:-:S07]  /*01c0*/  IMAD.MOV.U32 R2, RZ, RZ, R10 ;  /* 0x000000ffff027224 */ /* 0x001fce00078e000a */
.L_x_92:
[----:B------:R-:W-:Y:S01]  /*01d0*/  LOP3.LUT R0, R2, 0x3, RZ, 0xc0, !PT ;  /* 0x0000000302007812 */ /* 0x000fe200078ec0ff */
[----:B------:R-:W-:Y:S03]  /*01e0*/  BSSY.RECONVERGENT B1, `(.L_x_84) ;  /* 0x0000247000017945 */ /* 0x000fe60003800200 */
[----:B------:R-:W-:-:S04]  /*01f0*/  ISETP.NE.U32.AND P0, PT, R0, RZ, PT ;  /* 0x000000ff0000720c */ /* 0x000fc80003f05070 */
[----:B------:R-:W-:-:S13]  /*0200*/  ISETP.NE.AND.EX P0, PT, RZ, RZ, PT, P0 ;  /* 0x000000ffff00720c */ /* 0x000fda0003f05300 */
[----:B0-----:R-:W-:Y:S05]  /*0210*/  @!P0 BRA `(.L_x_85) ;  /* 0x00000024000c8947 */ /* 0x001fea0003800000 */
[----:B------:R-:W0:Y:S01]  /*0220*/  LDC.64 R8, c[0x4][RZ] ;  /* 0x01000000ff087b82 */ /* 0x000e220000000a00 */
[----:B------:R-:W-:Y:S01]  /*0230*/  IMAD.MOV.U32 R0, RZ, RZ, RZ ;  /* 0x000000ffff007224 */ /* 0x000fe200078e00ff */
[----:B------:R-:W-:Y:S02]  /*0240*/  CS2R R4, SRZ ;  /* 0x0000000000047805 */ /* 0x000fe4000001ff00 */
[----:B------:R-:W-:Y:S01]  /*0250*/  CS2R R6, SRZ ;  /* 0x0000000000067805 */ /* 0x000fe2000001ff00 */
[----:B------:R-:W-:Y:S02]  /*0260*/  IMAD.MOV.U32 R3, RZ, RZ, RZ ;  /* 0x000000ffff037224 */ /* 0x000fe400078e00ff */
[----:B0-----:R-:W-:-:S07]  /*0270*/  IMAD.WIDE.U32 R8, R11, 0xc80, R8 ;  /* 0x00000c800b087825 */ /* 0x001fce00078e0008 */
.L_x_87:
[----:B------:R-:W-:-:S06]  /*0280*/  IMAD R12, R0, 0x4, R1 ;  /* 0x00000004000c7824 */ /* 0x000fcc00078e0201 */
[----:B------:R-:W5:Y:S01]  /*0290*/  LDL R12, [R12+0x4] ;  /* 0x000004000c0c7983 */ /* 0x000f620000100800 */
[----:B------:R-:W-:-:S05]  /*02a0*/  UMOV UR4, URZ ;  /* 0x000000ff00047c82 */ /* 0x000fca0008000000 */
.L_x_86:
[----:B-----5:R-:W-:Y:S01]  /*02b0*/  SHF.R.U32.HI R22, RZ, UR4, R12 ;  /* 0x00000004ff167c19 */ /* 0x020fe2000801160c */
[----:B------:R-:W-:-:S03]  /*02c0*/  IMAD.SHL.U32 R14, R0, 0x20, RZ ;  /* 0x00000020000e7824 */ /* 0x000fc600078e00ff */
[----:B------:R-:W-:Y:S01]  /*02d0*/  LOP3.LUT R15, R22, 0x1, RZ, 0xc0, !PT ;  /* 0x00000001160f7812 */ /* 0x000fe200078ec0ff */
[----:B------:R-:W-:-:S03]  /*02e0*/  VIADD R14, R14, UR4 ;  /* 0x000000040e0e7c36 */ /* 0x000fc60008000000 */
[----:B------:R-:W-:Y:S01]  /*02f0*/  ISETP.NE.U32.AND P0, PT, R15, 0x1, PT ;  /* 0x000000010f00780c */ /* 0x000fe20003f05070 */
[----:B------:R-:W-:-:S03]  /*0300*/  IMAD R15, R14, 0x5, RZ ;  /* 0x000000050e0f7824 */ /* 0x000fc600078e02ff */
[----:B------:R-:W-:Y:S01]  /*0310*/  R2P PR, R22, 0x7e ;  /* 0x0000007e16007804 */ /* 0x000fe20000000000 */
[----:B------:R-:W-:-:S08]  /*0320*/  IMAD.WIDE.U32 R14, R15, 0x4, R8 ;  /* 0x000000040f0e7825 */ /* 0x000fd000078e0008 */
[----:B------:R-:W2:Y:S04]  /*0330*/  @!P0 LDG.E R16, desc[UR6][R14.64+0x10] ;  /* 0x000010060e108981 */ /* 0x000ea8000c1e1900 */
[----:B------:R-:W3:Y:S04]  /*0340*/  @P1 LDG.E R18, desc[UR6][R14.64+0x24] ;  /* 0x000024060e121981 */ /* 0x000ee8000c1e1900 */
[----:B------:R-:W4:Y:S04]  /*0350*/  @P2 LDG.E R20, desc[UR6][R14.64+0x38] ;  /* 0x000038060e142981 */ /* 0x000f28000c1e1900 */
[----:B------:R-:W4:Y:S04]  /*0360*/  @P3 LDG.E R24, desc[UR6][R14.64+0x4c] ;  /* 0x00004c060e183981 */ /* 0x000f28000c1e1900 */
[----:B------:R-:W4:Y:S04]  /*0370*/  @P4 LDG.E R26, desc[UR6][R14.64+0x60] ;  /* 0x000060060e1a4981 */ /* 0x000f28000c1e1900 */
[----:B------:R-:W4:Y:S04]  /*0380*/  @!P0 LDG.E R17, desc[UR6][R14.64+0x4] ;  /* 0x000004060e118981 */ /* 0x000f28000c1e1900 */
[----:B------:R-:W4:Y:S04]  /*0390*/  @!P0 LDG.E R19, desc[UR6][R14.64+0xc] ;  /* 0x00000c060e138981 */ /* 0x000f28000c1e1900 */
[----:B------:R-:W4:Y:S04]  /*03a0*/  @P1 LDG.E R21, desc[UR6][R14.64+0x18] ;  /* 0x000018060e151981 */ /* 0x000f28000c1e1900 */
[----:B------:R-:W4:Y:S04]  /*03b0*/  @P3 LDG.E R23, desc[UR6][R14.64+0x40] ;  /* 0x000040060e173981 */ /* 0x000f28000c1e1900 */
[----:B------:R-:W4:Y:S04]  /*03c0*/  @P5 LDG.E R25, desc[UR6][R14.64+0x70] ;  /* 0x000070060e195981 */ /* 0x000f28000c1e1900 */
[----:B------:R-:W4:Y:S01]  /*03d0*/  @P6 LDG.E R28, desc[UR6][R14.64+0x88] ;  /* 0x000088060e1c6981 */ /* 0x000f22000c1e1900 */
[----:B--2---:R-:W-:-:S03]  /*03e0*/  @!P0 LOP3.LUT R5, R5, R16, RZ, 0x3c, !PT ;  /* 0x0000001005058212 */ /* 0x004fc600078e3cff */
[----:B------:R-:W2:Y:S01]  /*03f0*/  @!P0 LDG.E R16, desc[UR6][R14.64] ;  /* 0x000000060e108981 */ /* 0x000ea2000c1e1900 */
[----:B---3--:R-:W-:-:S03]  /*0400*/  @P1 LOP3.LUT R5, R5, R18, RZ, 0x3c, !PT ;  /* 0x0000001205051212 */ /* 0x008fc600078e3cff */
[----:B------:R-:W3:Y:S01]  /*0410*/  @!P0 LDG.E R18, desc[UR6][R14.64+0x8] ;  /* 0x000008060e128981 */ /* 0x000ee2000c1e1900 */
[----:B----4-:R-:W-:-:S03]  /*0420*/  @P2 LOP3.LUT R5, R5, R20, RZ, 0x3c, !PT ;  /* 0x0000001405052212 */ /* 0x010fc600078e3cff */
[----:B------:R-:W4:Y:S01]  /*0430*/  @P1 LDG.E R20, desc[UR6][R14.64+0x14] ;  /* 0x000014060e141981 */ /* 0x000f22000c1e1900 */
[----:B------:R-:W-:-:S03]  /*0440*/  @P3 LOP3.LUT R5, R5, R24, RZ, 0x3c, !PT ;  /* 0x0000001805053212 */ /* 0x000fc600078e3cff */
[----:B------:R-:W4:Y:S01]  /*0450*/  @P5 LDG.E R24, desc[UR6][R14.64+0x74] ;  /* 0x000074060e185981 */ /* 0x000f22000c1e1900 */
[----:B------:R-:W-:-:S03]  /*0460*/  @P4 LOP3.LUT R5, R5, R26, RZ, 0x3c, !PT ;  /* 0x0000001a05054212 */ /* 0x000fc600078e3cff */
[----:B------:R-:W4:Y:S01]  /*0470*/  @P3 LDG.E R26, desc[UR6][R14.64+0x44] ;  /* 0x000044060e1a3981 */ /* 0x000f22000c1e1900 */
[----:B------:R-:W-:-:S03]  /*0480*/  @!P0 LOP3.LUT R6, R6, R17, RZ, 0x3c, !PT ;  /* 0x0000001106068212 */ /* 0x000fc600078e3cff */
[----:B------:R-:W4:Y:S01]  /*0490*/  @P1 LDG.E R17, desc[UR6][R14.64+0x20] ;  /* 0x000020060e111981 */ /* 0x000f22000c1e1900 */
[----:B------:R-:W-:-:S03]  /*04a0*/  @!P0 LOP3.LUT R4, R4, R19, RZ, 0x3c, !PT ;  /* 0x0000001304048212 */ /* 0x000fc600078e3cff */
[----:B------:R-:W4:Y:S01]  /*04b0*/  @P2 LDG.E R19, desc[UR6][R14.64+0x2c] ;  /* 0x00002c060e132981 */ /* 0x000f22000c1e1900 */
[----:B------:R-:W-:-:S03]  /*04c0*/  @P1 LOP3.LUT R6, R6, R21, RZ, 0x3c, !PT ;  /* 0x0000001506061212 */ /* 0x000fc600078e3cff */
[----:B------:R-:W4:Y:S01]  /*04d0*/  @P2 LDG.E R21, desc[UR6][R14.64+0x34] ;  /* 0x000034060e152981 */ /* 0x000f22000c1e1900 */
[----:B--2---:R-:W-:-:S03]  /*04e0*/  @!P0 LOP3.LUT R3, R3, R16, RZ, 0x3c, !PT ;  /* 0x0000001003038212 */ /* 0x004fc600078e3cff */
[----:B------:R-:W2:Y:S01]  /*04f0*/  @P1 LDG.E R16, desc[UR6][R14.64+0x1c] ;  /* 0x00001c060e101981 */ /* 0x000ea2000c1e1900 */
[----:B---3--:R-:W-:-:S03]  /*0500*/  @!P0 LOP3.LUT R7, R7, R18, RZ, 0x3c, !PT ;  /* 0x0000001207078212 */ /* 0x008fc600078e3cff */
[----:B------:R-:W3:Y:S01]  /*0510*/  @P2 LDG.E R18, desc[UR6][R14.64+0x28] ;  /* 0x000028060e122981 */ /* 0x000ee2000c1e1900 */
[----:B----4-:R-:W-:-:S03]  /*0520*/  @P1 LOP3.LUT R3, R3, R20, RZ, 0x3c, !PT ;  /* 0x0000001403031212 */ /* 0x010fc600078e3cff */
[----:B------:R-:W4:Y:S01]  /*0530*/  @P2 LDG.E R20, desc[UR6][R14.64+0x30] ;  /* 0x000030060e142981 */ /* 0x000f22000c1e1900 */
[----:B------:R-:W-:-:S03]  /*0540*/  @P5 LOP3.LUT R5, R5, R24, RZ, 0x3c, !PT ;  /* 0x0000001805055212 */ /* 0x000fc600078e3cff */
[----:B------:R-:W4:Y:S01]  /*0550*/  @P3 LDG.E R24, desc[UR6][R14.64+0x3c] ;  /* 0x00003c060e183981 */ /* 0x000f22000c1e1900 */
[----:B------:R-:W-:-:S03]  /*0560*/  @P1 LOP3.LUT R4, R4, R17, RZ, 0x3c, !PT ;  /* 0x0000001104041212 */ /* 0x000fc600078e3cff */
[----:B------:R-:W4:Y:S01]  /*0570*/  @P3 LDG.E R17, desc[UR6][R14.64+0x48] ;  /* 0x000048060e113981 */ /* 0x000f22000c1e1900 */
[----:B------:R-:W-:-:S03]  /*0580*/  @P2 LOP3.LUT R6, R6, R19, RZ, 0x3c, !PT ;  /* 0x0000001306062212 */ /* 0x000fc600078e3cff */
[----:B------:R-:W4:Y:S01]  /*0590*/  @P4 LDG.E R19, desc[UR6][R14.64+0x54] ;  /* 0x000054060e134981 */ /* 0x000f22000c1e1900 */
[----:B------:R-:W-:Y:S02]  /*05a0*/  @P2 LOP3.LUT R4, R4, R21, RZ, 0x3c, !PT ;  /* 0x0000001504042212 */ /* 0x000fe400078e3cff */
[----:B------:R-:W-:Y:S01]  /*05b0*/  @P3 LOP3.LUT R6, R6, R23, RZ, 0x3c, !PT ;  /* 0x0000001706063212 */ /* 0x000fe200078e3cff */
[----:B------:R-:W4:Y:S04]  /*05c0*/  @P4 LDG.E R21, desc[UR6][R14.64+0x5c] ;  /* 0x00005c060e154981 */ /* 0x000f28000c1e1900 */
[----:B------:R-:W4:Y:S01]  /*05d0*/  @P5 LDG.E R23, desc[UR6][R14.64+0x68] ;  /* 0x000068060e175981 */ /* 0x000f22000c1e1900 */
[----:B--2---:R-:W-:-:S03]  /*05e0*/  @P1 LOP3.LUT R7, R7, R16, RZ, 0x3c, !PT ;  /* 0x0000001007071212 */ /* 0x004fc600078e3cff */
[----:B------:R-:W2:Y:S01]  /*05f0*/  @P4 LDG.E R16, desc[UR6][R14.64+0x50] ;  /* 0x000050060e104981 */ /* 0x000ea2000c1e1900 */
[----:B---3--:R-:W-:-:S03]  /*0600*/  @P2 LOP3.LUT R3, R3, R18, RZ, 0x3c, !PT ;  /* 0x0000001203032212 */ /* 0x008fc600078e3cff */
[----:B------:R-:W3:Y:S01]  /*0610*/  @P4 LDG.E R18, desc[UR6][R14.64+0x58] ;  /* 0x000058060e124981 */ /* 0x000ee2000c1e1900 */
[----:B----4-:R-:W-:-:S03]  /*0620*/  @P2 LOP3.LUT R7, R7, R20, RZ, 0x3c, !PT ;  /* 0x0000001407072212 */ /* 0x010fc600078e3cff */
[----:B------:R-:W4:Y:S01]  /*0630*/  @P5 LDG.E R20, desc[UR6][R14.64+0x64] ;  /* 0x000064060e145981 */ /* 0x000f22000c1e1900 */
[----:B------:R-:W-:-:S03]  /*0640*/  @P3 LOP3.LUT R3, R3, R24, RZ, 0x3c, !PT ;  /* 0x0000001803033212 */ /* 0x000fc600078e3cff */
[----:B------:R-:W4:Y:S01]  /*0650*/  @P5 LDG.E R24, desc[UR6][R14.64+0x6c] ;  /* 0x00006c060e185981 */ /* 0x000f22000c1e1900 */
[----:B------:R-:W-:Y:S02]  /*0660*/  LOP3.LUT P0, RZ, R22, 0x80, RZ, 0xc0, !PT ;  /* 0x0000008016ff7812 */ /* 0x000fe4000780c0ff */
[----:B------:R-:W-:Y:S02]  /*0670*/  @P3 LOP3.LUT R7, R7, R26, RZ, 0x3c, !PT ;  /* 0x0000001a07073212 */ /* 0x000fe400078e3cff */
[----:B------:R-:W-:Y:S02]  /*0680*/  @P3 LOP3.LUT R4, R4, R17, RZ, 0x3c, !PT ;  /* 0x0000001104043212 */ /* 0x000fe400078e3cff */
[----:B------:R-:W4:Y:S01]  /*0690*/  @P6 LDG.E R17, desc[UR6][R14.64+0x7c] ;  /* 0x00007c060e116981 */ /* 0x000f22000c1e1900 */
[----:B------:R-:W-:-:S03]  /*06a0*/  @P4 LOP3.LUT R6, R6, R19, RZ, 0x3c, !PT ;  /* 0x0000001306064212 */ /* 0x000fc600078e3cff */
[----:B------:R-:W4:Y:S01]  /*06b0*/  @P6 LDG.E R19, desc[UR6][R14.64+0x84] ;  /* 0x000084060e136981 */ /* 0x000f22000c1e1900 */
[----:B------:R-:W-:-:S03]  /*06c0*/  @P4 LOP3.LUT R4, R4, R21, RZ, 0x3c, !PT ;  /* 0x0000001504044212 */ /* 0x000fc600078e3cff */
[----:B------:R-:W4:Y:S01]  /*06d0*/  @P0 LDG.E R26, desc[UR6][R14.64+0x9c] ;  /* 0x00009c060e1a0981 */ /* 0x000f22000c1e1900 */
[----:B------:R-:W-:-:S03]  /*06e0*/  @P5 LOP3.LUT R6, R6, R23, RZ, 0x3c, !PT ;  /* 0x0000001706065212 */ /* 0x000fc600078e3cff */
        /* <DEDUP_REMOVED lines=10> */
[----:B------:R-:W-:Y:S02]  /*0790*/  @P5 LOP3.LUT R4, R4, R25, RZ, 0x3c, !PT ;  /* 0x0000001904045212 */ /* 0x000fe400078e3cff */
[----:B------:R-:W-:Y:S02]  /*07a0*/  @P6 LOP3.LUT R5, R5, R28, RZ, 0x3c, !PT ;  /* 0x0000001c05056212 */ /* 0x000fe400078e3cff */
[----:B------:R-:W-:Y:S02]  /*07b0*/  @P6 LOP3.LUT R6, R6, R17, RZ, 0x3c, !PT ;  /* 0x0000001106066212 */ /* 0x000fe400078e3cff */
[----:B------:R-:W-:Y:S02]  /*07c0*/  @P6 LOP3.LUT R4, R4, R19, RZ, 0x3c, !PT ;  /* 0x0000001304046212 */ /* 0x000fe400078e3cff */
[----:B------:R-:W-:Y:S02]  /*07d0*/  @P0 LOP3.LUT R5, R5, R26, RZ, 0x3c, !PT ;  /* 0x0000001a05050212 */ /* 0x000fe400078e3cff */
[----:B------:R-:W-:-:S02]  /*07e0*/  @P0 LOP3.LUT R6, R6, R21, RZ, 0x3c, !PT ;  /* 0x0000001506060212 */ /* 0x000fc400078e3cff */
[----:B------:R-:W-:Y:S02]  /*07f0*/  @P0 LOP3.LUT R4, R4, R23, RZ, 0x3c, !PT ;  /* 0x0000001704040212 */ /* 0x000fe400078e3cff */
[----:B--2---:R-:W-:Y:S02]  /*0800*/  @P6 LOP3.LUT R3, R3, R16, RZ, 0x3c, !PT ;  /* 0x0000001003036212 */ /* 0x004fe400078e3cff */
[----:B---3--:R-:W-:Y:S02]  /*0810*/  @P6 LOP3.LUT R7, R7, R18, RZ, 0x3c, !PT ;  /* 0x0000001207076212 */ /* 0x008fe400078e3cff */
[----:B----4-:R-:W-:Y:S02]  /*0820*/  @P0 LOP3.LUT R3, R3, R20, RZ, 0x3c, !PT ;  /* 0x0000001403030212 */ /* 0x010fe400078e3cff */
[----:B------:R-:W-:Y:S02]  /*0830*/  @P0 LOP3.LUT R7, R7, R24, RZ, 0x3c, !PT ;  /* 0x0000001807070212 */ /* 0x000fe400078e3cff */
[----:B------:R-:W-:-:S13]  /*0840*/  R2P PR, R22.B1, 0x7f ;  /* 0x0000007f16007804 */ /* 0x000fda0000001000 */
[----:B------:R-:W2:Y:S04]  /*0850*/  @P0 LDG.E R18, desc[UR6][R14.64+0xa0] ;  /* 0x0000a0060e120981 */ /* 0x000ea8000c1e1900 */
[----:B------:R-:W3:Y:S04]  /*0860*/  @P0 LDG.E R19, desc[UR6][R14.64+0xa4] ;  /* 0x0000a4060e130981 */ /* 0x000ee8000c1e1900 */
[----:B------:R-:W4:Y:S04]  /*0870*/  @P0 LDG.E R20, desc[UR6][R14.64+0xa8] ;  /* 0x0000a8060e140981 */ /* 0x000f28000c1e1900 */
[----:B------:R-:W4:Y:S04]  /*0880*/  @P0 LDG.E R21, desc[UR6][R14.64+0xac] ;  /* 0x0000ac060e150981 */ /* 0x000f28000c1e1900 */
[----:B------:R-:W4:Y:S04]  /*0890*/  @P0 LDG.E R24, desc[UR6][R14.64+0xb0] ;  /* 0x0000b0060e180981 */ /* 0x000f28000c1e1900 */
[----:B------:R-:W4:Y:S04]  /*08a0*/  @P1 LDG.E R16, desc[UR6][R14.64+0xbc] ;  /* 0x0000bc060e101981 */ /* 0x000f28000c1e1900 */
[----:B------:R-:W4:Y:S04]  /*08b0*/  @P1 LDG.E R26, desc[UR6][R14.64+0xb4] ;  /* 0x0000b4060e1a1981 */ /* 0x000f28000c1e1900 */
        /* <DEDUP_REMOVED lines=11> */
[----:B------:R-:W-:Y:S01]  /*0970*/  LOP3.LUT P0, RZ, R22, 0x8000, RZ, 0xc0, !PT ;  /* 0x0000800016ff7812 */ /* 0x000fe2000780c0ff */
[----:B------:R-:W4:Y:S01]  /*0980*/  @P2 LDG.E R24, desc[UR6][R14.64+0xd8] ;  /* 0x0000d8060e182981 */ /* 0x000f22000c1e1900 */
[----:B------:R-:W-:-:S03]  /*0990*/  @P1 LOP3.LUT R7, R7, R16, RZ, 0x3c, !PT ;  /* 0x0000001007071212 */ /* 0x000fc600078e3cff */
[----:B------:R-:W4:Y:S01]  /*09a0*/  @P2 LDG.E R22, desc[UR6][R14.64+0xd0] ;  /* 0x0000d0060e162981 */ /* 0x000f22000c1e1900 */
[----:B------:R-:W-:-:S03]  /*09b0*/  @P1 LOP3.LUT R3, R3, R26, RZ, 0x3c, !PT ;  /* 0x0000001a03031212 */ /* 0x000fc600078e3cff */
[----:B------:R-:W4:Y:S01]  /*09c0*/  @P3 LDG.E R16, desc[UR6][R14.64+0xe4] ;  /* 0x0000e4060e103981 */ /* 0x000f22000c1e1900 */
[----:B------:R-:W-:-:S03]  /*09d0*/  @P1 LOP3.LUT R6, R6, R23, RZ, 0x3c, !PT ;  /* 0x0000001706061212 */ /* 0x000fc600078e3cff */
[----:B------:R-:W4:Y:S01]  /*09e0*/  @P3 LDG.E R26, desc[UR6][R14.64+0xdc] ;  /* 0x0000dc060e1a3981 */ /* 0x000f22000c1e1900 */
[----:B------:R-:W-:-:S03]  /*09f0*/  @P1 LOP3.LUT R4, R4, R17, RZ, 0x3c, !PT ;  /* 0x0000001104041212 */ /* 0x000fc600078e3cff */
        /* <DEDUP_REMOVED lines=43> */
[----:B------:R-:W-:-:S04]  /*0cb0*/  UIADD3 UR4, UPT, UPT, UR4, 0x10, URZ ;  /* 0x0000001004047890 */ /* 0x000fc8000fffe0ff */
[----:B------:R-:W-:Y:S01]  /*0cc0*/  UISETP.NE.AND UP0, UPT, UR4, 0x20, UPT ;  /* 0x000000200400788c */ /* 0x000fe2000bf05270 */
[----:B--2---:R-:W-:Y:S02]  /*0cd0*/  @P5 LOP3.LUT R5, R5, R18, RZ, 0x3c, !PT ;  /* 0x0000001205055212 */ /* 0x004fe400078e3cff */
[----:B---3--:R-:W-:Y:S02]  /*0ce0*/  @P6 LOP3.LUT R6, R6, R19, RZ, 0x3c, !PT ;  /* 0x0000001306066212 */ /* 0x008fe400078e3cff */
[----:B----4-:R-:W-:Y:S02]  /*0cf0*/  @P6 LOP3.LUT R3, R3, R20, RZ, 0x3c, !PT ;  /* 0x0000001403036212 */ /* 0x010fe400078e3cff */
[----:B------:R-:W-:Y:S02]  /*0d00*/  @P6 LOP3.LUT R4, R4, R21, RZ, 0x3c, !PT ;  /* 0x0000001504046212 */ /* 0x000fe400078e3cff */
[----:B------:R-:W-:Y:S02]  /*0d10*/  @P6 LOP3.LUT R7, R7, R22, RZ, 0x3c, !PT ;  /* 0x0000001607076212 */ /* 0x000fe400078e3cff */
[----:B------:R-:W-:-:S02]  /*0d20*/  @P6 LOP3.LUT R5, R5, R16, RZ, 0x3c, !PT ;  /* 0x0000001005056212 */ /* 0x000fc400078e3cff */
[----:B------:R-:W-:Y:S02]  /*0d30*/  @P0 LOP3.LUT R3, R3, R24, RZ, 0x3c, !PT ;  /* 0x0000001803030212 */ /* 0x000fe400078e3cff */
[----:B------:R-:W-:Y:S02]  /*0d40*/  @P0 LOP3.LUT R5, R5, R28, RZ, 0x3c, !PT ;  /* 0x0000001c05050212 */ /* 0x000fe400078e3cff */
[----:B------:R-:W-:Y:S02]  /*0d50*/  @P0 LOP3.LUT R7, R7, R26, RZ, 0x3c, !PT ;  /* 0x0000001a07070212 */ /* 0x000fe400078e3cff */
[----:B------:R-:W-:Y:S02]  /*0d60*/  @P0 LOP3.LUT R4, R4, R23, RZ, 0x3c, !PT ;  /* 0x0000001704040212 */ /* 0x000fe400078e3cff */
[----:B------:R-:W-:Y:S01]  /*0d70*/  @P0 LOP3.LUT R6, R6, R17, RZ, 0x3c, !PT ;  /* 0x0000001106060212 */ /* 0x000fe200078e3cff */
[----:B------:R-:W-:Y:S06]  /*0d80*/  BRA.U UP0, `(.L_x_86) ;  /* 0xfffffff500487547 */ /* 0x000fec000b83ffff */
[----:B------:R-:W-:-:S05]  /*0d90*/  VIADD R0, R0, 0x1 ;  /* 0x0000000100007836 */ /* 0x000fca0000000000 */
[----:B------:R-:W-:-:S13]  /*0da0*/  ISETP.NE.AND P0, PT, R0, 0x5, PT ;  /* 0x000000050000780c */ /* 0x000fda0003f05270 */
[----:B------:R-:W-:Y:S05]  /*0db0*/  @P0 BRA `(.L_x_87) ;  /* 0xfffffff400300947 */ /* 0x000fea000383ffff */
[----:B------:R-:W-:Y:S01]  /*0dc0*/  LOP3.LUT R0, R2, 0x3, RZ, 0xc0, !PT ;  /* 0x0000000302007812 */ /* 0x000fe200078ec0ff */
[----:B------:R0:W-:Y:S03]  /*0dd0*/  STL.64 [R1+0x8], R6 ;  /* 0x0000080601007387 */ /* 0x0001e60000100a00 */
[----:B------:R-:W-:Y:S01]  /*0de0*/  ISETP.NE.U32.AND P0, PT, R0, 0x1, PT ;  /* 0x000000010000780c */ /* 0x000fe20003f05070 */
[----:B------:R0:W-:Y:S03]  /*0df0*/  STL.64 [R1+0x10], R4 ;  /* 0x0000100401007387 */ /* 0x0001e60000100a00 */
[----:B------:R-:W-:Y:S01]  /*0e00*/  ISETP.NE.AND.EX P0, PT, RZ, RZ, PT, P0 ;  /* 0x000000ffff00720c */ /* 0x000fe20003f05300 */
[----:B------:R0:W-:-:S12]  /*0e10*/  STL [R1+0x4], R3 ;  /* 0x0000040301007387 */ /* 0x0001d80000100800 */
[----:B0-----:R-:W-:Y:S05]  /*0e20*/  @!P0 BRA `(.L_x_85) ;  /* 0x0000001800088947 */ /* 0x001fea0003800000 */
[----:B------:R-:W-:Y:S01]  /*0e30*/  UMOV UR4, URZ ;  /* 0x000000ff00047c82 */ /* 0x000fe20008000000 */
[----:B------:R-:W-:Y:S01]  /*0e40*/  UMOV UR5, URZ ;  /* 0x000000ff00057c82 */ /* 0x000fe20008000000 */
[----:B------:R-:W-:Y:S02]  /*0e50*/  IMAD.MOV.U32 R0, RZ, RZ, RZ ;  /* 0x000000ffff007224 */ /* 0x000fe400078e00ff */
[----:B------:R-:W-:Y:S02]  /*0e60*/  IMAD.MOV.U32 R4, RZ, RZ, RZ ;  /* 0x000000ffff047224 */ /* 0x000fe400078e00ff */
[----:B------:R-:W-:Y:S02]  /*0e70*/  IMAD.MOV.U32 R7, RZ, RZ, RZ ;  /* 0x000000ffff077224 */ /* 0x000fe400078e00ff */
[----:B------:R-:W-:Y:S02]  /*0e80*/  IMAD.MOV.U32 R3, RZ, RZ, RZ ;  /* 0x000000ffff037224 */ /* 0x000fe400078e00ff */
[----:B------:R-:W-:-:S02]  /*0e90*/  IMAD.U32 R5, RZ, RZ, UR4 ;  /* 0x00000004ff057e24 */ /* 0x000fc4000f8e00ff */
[----:B------:R-:W-:-:S07]  /*0ea0*/  IMAD.U32 R6, RZ, RZ, UR5 ;  /* 0x00000005ff067e24 */ /* 0x000fce000f8e00ff */
.L_x_89:
[----:B------:R-:W-:-:S06]  /*0eb0*/  IMAD R12, R0, 0x4, R1 ;  /* 0x00000004000c7824 */ /* 0x000fcc00078e0201 */
[----:B------:R-:W5:Y:S01]  /*0ec0*/  LDL R12, [R12+0x4] ;  /* 0x000004000c0c7983 */ /* 0x000f620000100800 */
[----:B------:R-:W-:-:S05]  /*0ed0*/  UMOV UR4, URZ ;  /* 0x000000ff00047c82 */ /* 0x000fca0008000000 */
.L_x_88:
        /* <DEDUP_REMOVED lines=178> */
[----:B------:R0:W-:Y:S03]  /*1a00*/  STL [R1+0x4], R3 ;  /* 0x0000040301007387 */ /* 0x0001e60000100800 */
[----:B------:R-:W-:Y:S01]  /*1a10*/  ISETP.NE.U32.AND P0, PT, R0, 0x3, PT ;  /* 0x000000030000780c */ /* 0x000fe20003f05070 */
[----:B------:R0:W-:Y:S03]  /*1a20*/  STL.64 [R1+0x8], R6 ;  /* 0x0000080601007387 */ /* 0x0001e60000100a00 */
[----:B------:R-:W-:Y:S01]  /*1a30*/  ISETP.NE.AND.EX P0, PT, RZ, RZ, PT, P0 ;  /* 0x000000ffff00720c */ /* 0x000fe20003f05300 */
[----:B------:R0:W-:-:S12]  /*1a40*/  STL.64 [R1+0x10], R4 ;  /* 0x0000100401007387 */ /* 0x0001d80000100a00 */
[----:B0-----:R-:W-:Y:S05]  /*1a50*/  @P0 BRA `(.L_x_85) ;  /* 0x0000000800fc0947 */ /* 0x001fea0003800000 */
        /* <DEDUP_REMOVED lines=8> */
.L_x_91:
[----:B------:R-:W-:-:S06]  /*1ae0*/  IMAD R12, R0, 0x4, R1 ;  /* 0x00000004000c7824 */ /* 0x000fcc00078e0201 */
[----:B------:R-:W5:Y:S01]  /*1af0*/  LDL R12, [R12+0x4] ;  /* 0x000004000c0c7983 */ /* 0x000f620000100800 */
[----:B------:R-:W-:-:S05]  /*1b00*/  UMOV UR4, URZ ;  /* 0x000000ff00047c82 */ /* 0x000fca0008000000 */
.L_x_90:
        /* <DEDUP_REMOVED lines=177> */
[----:B------:R0:W-:Y:S04]  /*2620*/  STL [R1+0x4], R3 ;  /* 0x0000040301007387 */ /* 0x0001e80000100800 */
[----:B------:R0:W-:Y:S04]  /*2630*/  STL.64 [R1+0x8], R6 ;  /* 0x0000080601007387 */ /* 0x0001e80000100a00 */
[----:B------:R0:W-:Y:S02]  /*2640*/  STL.64 [R1+0x10], R4 ;  /* 0x0000100401007387 */ /* 0x0001e40000100a00 */
.L_x_85:
[----:B------:R-:W-:Y:S05]  /*2650*/  BSYNC.RECONVERGENT B1 ;  /* 0x0000000000017941 */ /* 0x000fea0003800200 */
.L_x_84:
[C---:B------:R-:W-:Y:S01]  /*2660*/  ISETP.GT.U32.AND P0, PT, R2.reuse, 0x3, PT ;  /* 0x000000030200780c */ /* 0x040fe20003f04070 */
[----:B------:R-:W-:Y:S01]  /*2670*/  VIADD R11, R11, 0x1 ;  /* 0x000000010b0b7836 */ /* 0x000fe20000000000 */
[--C-:B------:R-:W-:Y:S02]  /*2680*/  SHF.R.U64 R2, R2, 0x2, R13.reuse ;  /* 0x0000000202027819 */ /* 0x100fe4000000120d */
[----:B------:R-:W-:Y:S02]  /*2690*/  ISETP.GT.U32.AND.EX P0, PT, R13, RZ, PT, P0 ;  /* 0x000000ff0d00720c */ /* 0x000fe40003f04100 */
[----:B------:R-:W-:-:S11]  /*26a0*/  SHF.R.U32.HI R13, RZ, 0x2, R13 ;  /* 0x00000002ff0d7819 */ /* 0x000fd6000001160d */
[----:B------:R-:W-:Y:S05]  /*26b0*/  @P0 BRA `(.L_x_92) ;  /* 0xffffffd800c40947 */ /* 0x000fea000383ffff */
.L_x_83:
[----:B------:R-:W-:Y:S05]  /*26c0*/  BSYNC.RECONVERGENT B0 ;  /* 0x0000000000007941 */ /* 0x000fea0003800200 */
.L_x_82:
[----:B------:R-:W1:Y:S01]  /*26d0*/  LDCU UR4, c[0x0][0x394] ;  /* 0x00007280ff0477ac */ /* 0x000e620008000800 */
[----:B------:R-:W-:Y:S01]  /*26e0*/  SHF.R.U32.HI R0, RZ, 0x2, R3 ;  /* 0x00000002ff007819 */ /* 0x000fe20000011603 */
[----:B------:R-:W2:Y:S01]  /*26f0*/  LDC R8, c[0x0][0x398] ;  /* 0x0000e600ff087b82 */ /* 0x000ea20000000800 */
[----:B------:R-:W-:Y:S01]  /*2700*/  SHF.R.U32.HI R9, RZ, 0x2, R6 ;  /* 0x00000002ff097819 */ /* 0x000fe20000011606 */
[----:B------:R-:W3:Y:S01]  /*2710*/  LDCU.128 UR8, c[0x0][0x380] ;  /* 0x00007000ff0877ac */ /* 0x000ee20008000c00 */
[----:B------:R-:W-:Y:S01]  /*2720*/  LOP3.LUT R0, R0, R3, RZ, 0x3c, !PT ;  /* 0x0000000300007212 */ /* 0x000fe200078e3cff */
[----:B0-----:R-:W-:Y:S01]  /*2730*/  IMAD.SHL.U32 R3, R5, 0x10, RZ ;  /* 0x0000001005037824 */ /* 0x001fe200078e00ff */
[----:B------:R-:W-:Y:S01]  /*2740*/  LOP3.LUT R9, R9, R6, RZ, 0x3c, !PT ;  /* 0x0000000609097212 */ /* 0x000fe200078e3cff */
[----:B------:R-:W-:Y:S02]  /*2750*/  IMAD.MOV.U32 R6, RZ, RZ, RZ ;  /* 0x000000ffff067224 */ /* 0x000fe400078e00ff */
[----:B------:R-:W-:-:S05]  /*2760*/  IMAD.SHL.U32 R2, R0, 0x2, RZ ;  /* 0x0000000200027824 */ /* 0x000fca00078e00ff */
[----:B------:R-:W-:Y:S01]  /*2770*/  LOP3.LUT R2, R0, R2, R3, 0x96, !PT ;  /* 0x0000000200027212 */ /* 0x000fe200078e9603 */
[----:B------:R-:W-:Y:S01]  /*2780*/  IMAD.SHL.U32 R3, R9, 0x2, RZ ;  /* 0x0000000209037824 */ /* 0x000fe200078e00ff */
[----:B-1----:R-:W0:Y:S02]  /*2790*/  I2F.U32.RP R4, UR4 ;  /* 0x0000000400047d06 */ /* 0x002e240008209000 */
[----:B------:R-:W-:-:S05]  /*27a0*/  LOP3.LUT R2, R2, R5, RZ, 0x3c, !PT ;  /* 0x0000000502027212 */ /* 0x000fca00078e3cff */
[----:B------:R-:W-:Y:S01]  /*27b0*/  IMAD.SHL.U32 R0, R2, 0x10, RZ ;  /* 0x0000001002007824 */ /* 0x000fe200078e00ff */
[----:B--2---:R-:W-:-:S04]  /*27c0*/  LOP3.LUT R8, R8, 0xaad26b49, RZ, 0x3c, !PT ;  /* 0xaad26b4908087812 */ /* 0x004fc800078e3cff */
[----:B------:R-:W-:Y:S01]  /*27d0*/  LOP3.LUT R3, R9, R3, R0, 0x96, !PT ;  /* 0x0000000309037212 */ /* 0x000fe200078e9600 */
[----:B------:R-:W-:Y:S01]  /*27e0*/  IMAD R8, R8, 0x4182bed5, RZ ;  /* 0x4182bed508087824 */ /* 0x000fe200078e02ff */
[----:B0-----:R-:W0:Y:S02]  /*27f0*/  MUFU.RCP R4, R4 ;  /* 0x0000000400047308 */ /* 0x001e240000001000 */
[----:B------:R-:W-:Y:S02]  /*2800*/  LOP3.LUT R3, R3, R2, RZ, 0x3c, !PT ;  /* 0x0000000203037212 */ /* 0x000fe400078e3cff */
[----:B------:R-:W-:Y:S01]  /*2810*/  IADD3 R2, PT, PT, R8, -0x26039c23, R2 ;  /* 0xd9fc63dd08027810 */ /* 0x000fe20007ffe002 */
[----:B0-----:R-:W-:Y:S01]  /*2820*/  VIADD R7, R4, 0xffffffe ;  /* 0x0ffffffe04077836 */ /* 0x001fe20000000000 */
[----:B------:R-:W-:-:S05]  /*2830*/  IADD3 R4, PT, PT, R8, -0x25fe145e, R3 ;  /* 0xda01eba208047810 */ /* 0x000fca0007ffe003 */
[----:B------:R-:W0:Y:S02]  /*2840*/  F2I.FTZ.U32.TRUNC.NTZ R7, R7 ;  /* 0x0000000700077305 */ /* 0x000e24000021f000 */
[----:B0-----:R-:W-:-:S04]  /*2850*/  IMAD.MOV R5, RZ, RZ, -R7 ;  /* 0x000000ffff057224 */ /* 0x001fc800078e0a07 */
[----:B------:R-:W-:-:S04]  /*2860*/  IMAD R5, R5, UR4, RZ ;  /* 0x0000000405057c24 */ /* 0x000fc8000f8e02ff */
[----:B------:R-:W-:-:S06]  /*2870*/  IMAD.HI.U32 R7, R7, R5, R6 ;  /* 0x0000000507077227 */ /* 0x000fcc00078e0006 */
[----:B------:R-:W-:-:S04]  /*2880*/  IMAD.HI.U32 R0, R7, R2, RZ ;  /* 0x0000000207007227 */ /* 0x000fc800078e00ff */
[----:B------:R-:W-:-:S04]  /*2890*/  IMAD.HI.U32 R7, R7, R4, RZ ;  /* 0x0000000407077227 */ /* 0x000fc800078e00ff */
[----:B------:R-:W-:Y:S02]  /*28a0*/  IMAD.MOV R3, RZ, RZ, -R0 ;  /* 0x000000ffff037224 */ /* 0x000fe400078e0a00 */
[----:B------:R-:W-:Y:S02]  /*28b0*/  IMAD.MOV R7, RZ, RZ, -R7 ;  /* 0x000000ffff077224 */ /* 0x000fe400078e0a07 */
[----:B------:R-:W-:Y:S01]  /*28c0*/  IMAD R0, R3, UR4, R2 ;  /* 0x0000000403007c24 */ /* 0x000fe2000f8e0202 */
[----:B------:R-:W-:Y:S01]  /*28d0*/  SHF.R.S32.HI R3, RZ, 0x1f, R10 ;  /* 0x0000001fff037819 */ /* 0x000fe2000001140a */
[----:B------:R-:W-:Y:S01]  /*28e0*/  IMAD R6, R7, UR4, R4 ;  /* 0x0000000407067c24 */ /* 0x000fe2000f8e0204 */
[----:B------:R-:W-:Y:S01]  /*28f0*/  LOP3.LUT R7, RZ, UR4, RZ, 0x33, !PT ;  /* 0x00000004ff077c12 */ /* 0x000fe2000f8e33ff */
[----:B------:R-:W-:Y:S01]  /*2900*/  IMAD.SHL.U32 R4, R10, 0x4, RZ ;  /* 0x000000040a047824 */ /* 0x000fe200078e00ff */
[----:B------:R-:W-:Y:S02]  /*2910*/  ISETP.GE.U32.AND P0, PT, R0, UR4, PT ;  /* 0x0000000400007c0c */ /* 0x000fe4000bf06070 */
[----:B------:R-:W-:-:S02]  /*2920*/  ISETP.GE.U32.AND P1, PT, R6, UR4, PT ;  /* 0x0000000406007c0c */ /* 0x000fc4000bf26070 */
[----:B------:R-:W-:Y:S02]  /*2930*/  SHF.L.U64.HI R10, R10, 0x2, R3 ;  /* 0x000000020a0a7819 */ /* 0x000fe40000010203 */
[C---:B---3--:R-:W-:Y:S02]  /*2940*/  IADD3 R2, P3, PT, R4.reuse, UR8, RZ ;  /* 0x0000000804027c10 */ /* 0x048fe4000ff7e0ff */
[----:B------:R-:W-:Y:S02]  /*2950*/  IADD3 R4, P4, PT, R4, UR10, RZ ;  /* 0x0000000a04047c10 */ /* 0x000fe4000ff9e0ff */
[C---:B------:R-:W-:Y:S02]  /*2960*/  IADD3.X R3, PT, PT, R10.reuse, UR9, RZ, P3, !PT ;  /* 0x000000090a037c10 */ /* 0x040fe40009ffe4ff */
[----:B------:R-:W-:Y:S01]  /*2970*/  IADD3.X R5, PT, PT, R10, UR11, RZ, P4, !PT ;  /* 0x0000000b0a057c10 */ /* 0x000fe2000a7fe4ff */
[----:B------:R-:W-:Y:S02]  /*2980*/  @P0 VIADD R0, R0, -UR4 ;  /* 0x8000000400000c36 */ /* 0x000fe40008000000 */
[----:B------:R-:W-:Y:S01]  /*2990*/  @P1 VIADD R6, R6, -UR4 ;  /* 0x8000000406061c36 */ /* 0x000fe20008000000 */
[----:B------:R-:W-:-:S02]  /*29a0*/  ISETP.NE.U32.AND P1, PT, RZ, UR4, PT ;  /* 0x00000004ff007c0c */ /* 0x000fc4000bf25070 */
[----:B------:R-:W-:Y:S02]  /*29b0*/  ISETP.GE.U32.AND P0, PT, R0, UR4, PT ;  /* 0x0000000400007c0c */ /* 0x000fe4000bf06070 */
[----:B------:R-:W-:-:S11]  /*29c0*/  ISETP.GE.U32.AND P2, PT, R6, UR4, PT ;  /* 0x0000000406007c0c */ /* 0x000fd6000bf46070 */
[----:B------:R-:W-:Y:S02]  /*29d0*/  @P0 VIADD R0, R0, -UR4 ;  /* 0x8000000400000c36 */ /* 0x000fe40008000000 */
[----:B------:R-:W-:-:S03]  /*29e0*/  @P2 VIADD R6, R6, -UR4 ;  /* 0x8000000406062c36 */ /* 0x000fc60008000000 */
[C---:B------:R-:W-:Y:S02]  /*29f0*/  SEL R9, R7.reuse, R0, !P1 ;  /* 0x0000000007097207 */ /* 0x040fe40004800000 */
[----:B------:R-:W-:-:S03]  /*2a00*/  SEL R7, R7, R6, !P1 ;  /* 0x0000000607077207 */ /* 0x000fc60004800000 */
[----:B------:R-:W-:Y:S04]  /*2a10*/  STG.E desc[UR6][R2.64], R9 ;  /* 0x0000000902007986 */ /* 0x000fe8000c101906 */
[----:B------:R-:W-:Y:S01]  /*2a20*/  STG.E desc[UR6][R4.64], R7 ;  /* 0x0000000704007986 */ /* 0x000fe2000c101906 */
[----:B------:R-:W-:Y:S05]  /*2a30*/  EXIT ;  /* 0x000000000000794d */ /* 0x000fea0003800000 */
.L_x_93:
        /* <DEDUP_REMOVED lines=12> */
.L_x_98:


//--------------------- .nv.global.init           --------------------------
	.section	.nv.global.init,"aw",@progbits
	.align	4
.nv.global.init:
	.type		mrg32k3aM1SubSeq,@object
	.size		mrg32k3aM1SubSeq,(mrg32k3aM2SubSeq - mrg32k3aM1SubSeq)
mrg32k3aM1SubSeq:
        /*0000*/ 	.byte	0x0b, 0xcc, 0xee, 0x04, 0x73, 0x29, 0x8b, 0x6f, 0xf6, 0x53, 0x03, 0xf6, 0x23, 0xf6, 0xea, 0xda
        /* <DEDUP_REMOVED lines=125> */
	.type		mrg32k3aM2SubSeq,@object
	.size		mrg32k3aM2SubSeq,(mrg32k3aM1 - mrg32k3aM2SubSeq)
mrg32k3aM2SubSeq:
        /* <DEDUP_REMOVED lines=126> */
	.type		mrg32k3aM1,@object
	.size		mrg32k3aM1,(mrg32k3aM1Seq - mrg32k3aM1)
mrg32k3aM1:
        /* <DEDUP_REMOVED lines=144> */
	.type		mrg32k3aM1Seq,@object
	.size		mrg32k3aM1Seq,(mrg32k3aM2 - mrg32k3aM1Seq)
mrg32k3aM1Seq:
        /* <DEDUP_REMOVED lines=144> */
	.type		mrg32k3aM2,@object
	.size		mrg32k3aM2,(mrg32k3aM2Seq - mrg32k3aM2)
mrg32k3aM2:
        /* <DEDUP_REMOVED lines=144> */
	.type		mrg32k3aM2Seq,@object
	.size		mrg32k3aM2Seq,(precalc_xorwow_matrix - mrg32k3aM2Seq)
mrg32k3aM2Seq:
        /* <DEDUP_REMOVED lines=144> */
	.type		precalc_xorwow_matrix,@object
	.size		precalc_xorwow_matrix,(precalc_xorwow_offset_matrix - precalc_xorwow_matrix)
precalc_xorwow_matrix:
        /* <DEDUP_REMOVED lines=6400> */
	.type		precalc_xorwow_offset_matrix,@object
	.size		precalc_xorwow_offset_matrix,(.L_1 - precalc_xorwow_offset_matrix)
precalc_xorwow_offset_matrix:
        /* <DEDUP_REMOVED lines=6400> */
.L_1:


//--------------------- .nv.shared.reserved.0     --------------------------
	.section	.nv.shared.reserved.0,"aw",@nobits
	.weak		__nv_reservedSMEM_offset_0_alias
	.size		__nv_reservedSMEM_offset_0_alias, 0, 64
	.other		__nv_reservedSMEM_offset_0_alias,@"STO_CUDA_RESERVED_SHARED STV_DEFAULT"
__nv_reservedSMEM_offset_0_alias:
	.zero		0
	.zero		64


//--------------------- .nv.constant0._Z14pagerankKernelPiS_S_PfS0_if --------------------------
	.section	.nv.constant0._Z14pagerankKernelPiS_S_PfS0_if,"a",@progbits
	.sectionflags	@""
	.align	4
.nv.constant0._Z14pagerankKernelPiS_S_PfS0_if:
	.zero		944


//--------------------- .nv.constant0._Z14countOutDegreePiS_i --------------------------
	.section	.nv.constant0._Z14countOutDegreePiS_i,"a",@progbits
	.sectionflags	@""
	.align	4
.nv.constant0._Z14countOutDegreePiS_i:
	.zero		916


//--------------------- .nv.constant0._Z13countInDegreePiS_i --------------------------
	.section	.nv.constant0._Z13countInDegreePiS_i,"a",@progbits
	.sectionflags	@""
	.align	4
.nv.constant0._Z13countInDegreePiS_i:
	.zero		916


//--------------------- .nv.constant0._Z24random_graph_initializerPiS_iij --------------------------
	.section	.nv.constant0._Z24random_graph_initializerPiS_iij,"a",@progbits
	.sectionflags	@""
	.align	4
.nv.constant0._Z24random_graph_initializerPiS_iij:
	.zero		924


//--------------------- SYMBOLS --------------------------

	.type		.nv.reservedSmem.offset0,@object
	.size		.nv.reservedSmem.offset0,0x4
